	.target	sm_100a

	.elftype	@"ET_EXEC"


//--------------------- .note.nv.tkinfo           --------------------------
	.section	.note.nv.tkinfo,"",@"SHT_NOTE"
	.sectionflags	@"SHF_NOTE_NV_TKINFO"
	.tkinfo
        /*0018*/ 	.word	0x00000002
        /*0030*/ 	.string	""
        /*0030*/ 	.string	"ptxas"
        /*0030*/ 	.string	"Cuda compilation tools, release 13.0, V13.0.88"
        /*0030*/ 	.string	"Build cuda_13.0.r13.0/compiler.36424714_0"
        /*0030*/ 	.string	"-arch sm_100a -m 64 "



//--------------------- .note.nv.cuinfo           --------------------------
	.section	.note.nv.cuinfo,"",@"SHT_NOTE"
	.sectionflags	@"SHF_NOTE_NV_CUINFO"
        /*0018*/ 	.short	0x0002
        /*001a*/ 	.short	0x0064
        /*001c*/ 	.short	0x0082
	.zero		2


//--------------------- .nv.info                  --------------------------
	.section	.nv.info,"",@"SHT_CUDA_INFO"
	.align	4


	//----- nvinfo : EIATTR_REGCOUNT
	.align		4
        /*0000*/ 	.byte	0x04, 0x2f
        /*0002*/ 	.short	(.L_19 - .L_18)
	.align		4
.L_18:
        /*0004*/ 	.word	index@(_ZN7cutlass13device_kernelINS_4gemm6kernel13GemmUniversalIN4cute5tupleIJiiiiEEENS1_10collective13CollectiveMmaINS1_35MainloopSm100TmaUmmaWarpSpecializedILi73ELi2ELi4ENS5_IJNS4_1CILi2EEENSA_ILi1EEESC_EEEEENS5_IJNSA_ILi64EEENSA_ILi32EEESG_EEEaNS5_IJlSC_lEEEaSI_NS4_8TiledMMAINS4_8MMA_AtomIJNS4_15SM100_MMA_S8_SSIaaiLi64ELi32ELNS4_4UMMA5MajorE0ELSN_0ELNSM_8SaturateE0EEEEEENS4_6LayoutINS5_IJSC_SC_SC_EEENS5_IJNSA_ILi0EEEST_ST_EEEEENS5_IJNS4_10UnderscoreESW_SW_EEEEENS4_13SM90_TMA_LOADENS4_14ComposedLayoutINS4_7SwizzleILi1ELi4ELi3EEENS4_18smem_ptr_flag_bitsILi8EEENSR_INS5_IJNSA_ILi8EEESG_EEENS5_IJSG_SC_EEEEEEEvNS4_8identityENS4_23SM90_TMA_LOAD_MULTICASTES19_vS1A_EENS_8epilogue10collective18CollectiveEpilogueINS1D_23Sm100TmaWarpSpecializedILi1ELi1ELi16ELb0ELb0EEEJSH_NS5_IJNSR_ISF_SC_EENSR_ISG_SC_EEEEEaSI_aSI_NS1D_6fusion15FusionCallbacksIS1H_NS1L_17LinearCombinationIaiaiLNS_15FloatRoundStyleE2EEESH_S1K_JEEENS4_5SM1004TMEM4LOAD26SM100_TMEM_LOAD_16dp32b16xESZ_S19_NS4_39AutoVectorizingCopyWithAssumedAlignmentILi128EEENS4_14SM90_TMA_STOREES19_S1W_S1W_EEEvvEEEEvNT_6ParamsE)
        /*0008*/ 	.word	0x00000040


	//----- nvinfo : EIATTR_FRAME_SIZE
	.align		4
.L_19:
        /*000c*/ 	.byte	0x04, 0x11
        /*000e*/ 	.short	(.L_21 - .L_20)
	.align		4
.L_20:
        /*0010*/ 	.word	index@($__internal_2_$__cuda_sm10x_tcgen05_guardrail_trap_unallocated_columns_being_dealloced)
        /*0014*/ 	.word	0x00000000


	//----- nvinfo : EIATTR_FRAME_SIZE
	.align		4
.L_21:
        /*0018*/ 	.byte	0x04, 0x11
        /*001a*/ 	.short	(.L_23 - .L_22)
	.align		4
.L_22:
        /*001c*/ 	.word	index@($__internal_1_$__cuda_sm10x_tcgen05_guardrail_trap_phase_invalid_during_alloc)
        /*0020*/ 	.word	0x00000000


	//----- nvinfo : EIATTR_FRAME_SIZE
	.align		4
.L_23:
        /*0024*/ 	.byte	0x04, 0x11
        /*0026*/ 	.short	(.L_25 - .L_24)
	.align		4
.L_24:
        /*0028*/ 	.word	index@($__internal_0_$__cuda_sm10x_tcgen05_guardrail_trap_col_being_dealloced_not_returned_by_alloc)
        /*002c*/ 	.word	0x00000000


	//----- nvinfo : EIATTR_FRAME_SIZE
	.align		4
.L_25:
        /*0030*/ 	.byte	0x04, 0x11
        /*0032*/ 	.short	(.L_27 - .L_26)
	.align		4
.L_26:
        /*0034*/ 	.word	index@(_ZN7cutlass13device_kernelINS_4gemm6kernel13GemmUniversalIN4cute5tupleIJiiiiEEENS1_10collective13CollectiveMmaINS1_35MainloopSm100TmaUmmaWarpSpecializedILi73ELi2ELi4ENS5_IJNS4_1CILi2EEENSA_ILi1EEESC_EEEEENS5_IJNSA_ILi64EEENSA_ILi32EEESG_EEEaNS5_IJlSC_lEEEaSI_NS4_8TiledMMAINS4_8MMA_AtomIJNS4_15SM100_MMA_S8_SSIaaiLi64ELi32ELNS4_4UMMA5MajorE0ELSN_0ELNSM_8SaturateE0EEEEEENS4_6LayoutINS5_IJSC_SC_SC_EEENS5_IJNSA_ILi0EEEST_ST_EEEEENS5_IJNS4_10UnderscoreESW_SW_EEEEENS4_13SM90_TMA_LOADENS4_14ComposedLayoutINS4_7SwizzleILi1ELi4ELi3EEENS4_18smem_ptr_flag_bitsILi8EEENSR_INS5_IJNSA_ILi8EEESG_EEENS5_IJSG_SC_EEEEEEEvNS4_8identityENS4_23SM90_TMA_LOAD_MULTICASTES19_vS1A_EENS_8epilogue10collective18CollectiveEpilogueINS1D_23Sm100TmaWarpSpecializedILi1ELi1ELi16ELb0ELb0EEEJSH_NS5_IJNSR_ISF_SC_EENSR_ISG_SC_EEEEEaSI_aSI_NS1D_6fusion15FusionCallbacksIS1H_NS1L_17LinearCombinationIaiaiLNS_15FloatRoundStyleE2EEESH_S1K_JEEENS4_5SM1004TMEM4LOAD26SM100_TMEM_LOAD_16dp32b16xESZ_S19_NS4_39AutoVectorizingCopyWithAssumedAlignmentILi128EEENS4_14SM90_TMA_STOREES19_S1W_S1W_EEEvvEEEEvNT_6ParamsE)
        /*0038*/ 	.word	0x00000000


	//----- nvinfo : EIATTR_MIN_STACK_SIZE
	.align		4
.L_27:
        /*003c*/ 	.byte	0x04, 0x12
        /*003e*/ 	.short	(.L_29 - .L_28)
	.align		4
.L_28:
        /*0040*/ 	.word	index@(_ZN7cutlass13device_kernelINS_4gemm6kernel13GemmUniversalIN4cute5tupleIJiiiiEEENS1_10collective13CollectiveMmaINS1_35MainloopSm100TmaUmmaWarpSpecializedILi73ELi2ELi4ENS5_IJNS4_1CILi2EEENSA_ILi1EEESC_EEEEENS5_IJNSA_ILi64EEENSA_ILi32EEESG_EEEaNS5_IJlSC_lEEEaSI_NS4_8TiledMMAINS4_8MMA_AtomIJNS4_15SM100_MMA_S8_SSIaaiLi64ELi32ELNS4_4UMMA5MajorE0ELSN_0ELNSM_8SaturateE0EEEEEENS4_6LayoutINS5_IJSC_SC_SC_EEENS5_IJNSA_ILi0EEEST_ST_EEEEENS5_IJNS4_10UnderscoreESW_SW_EEEEENS4_13SM90_TMA_LOADENS4_14ComposedLayoutINS4_7SwizzleILi1ELi4ELi3EEENS4_18smem_ptr_flag_bitsILi8EEENSR_INS5_IJNSA_ILi8EEESG_EEENS5_IJSG_SC_EEEEEEEvNS4_8identityENS4_23SM90_TMA_LOAD_MULTICASTES19_vS1A_EENS_8epilogue10collective18CollectiveEpilogueINS1D_23Sm100TmaWarpSpecializedILi1ELi1ELi16ELb0ELb0EEEJSH_NS5_IJNSR_ISF_SC_EENSR_ISG_SC_EEEEEaSI_aSI_NS1D_6fusion15FusionCallbacksIS1H_NS1L_17LinearCombinationIaiaiLNS_15FloatRoundStyleE2EEESH_S1K_JEEENS4_5SM1004TMEM4LOAD26SM100_TMEM_LOAD_16dp32b16xESZ_S19_NS4_39AutoVectorizingCopyWithAssumedAlignmentILi128EEENS4_14SM90_TMA_STOREES19_S1W_S1W_EEEvvEEEEvNT_6ParamsE)
        /*0044*/ 	.word	0x00000000
.L_29:


//--------------------- .nv.compat                --------------------------
	.section	.nv.compat,"",@"SHT_CUDA_COMPAT_INFO"
	.align	4
        /*0000*/ 	.byte	0x02, 0x09, 0x01, 0x00, 0x02, 0x02, 0x03, 0x00, 0x02, 0x05, 0x06, 0x00, 0x03, 0x07, 0x01, 0x01
        /*0010*/ 	.byte	0x02, 0x03, 0x01, 0x00, 0x02, 0x06, 0x01, 0x00, 0x04, 0x0b, 0x08, 0x00, 0x01, 0x00, 0x00, 0x00
        /*0020*/ 	.byte	0x00, 0x00, 0x00, 0x00


//--------------------- .nv.info._ZN7cutlass13device_kernelINS_4gemm6kernel13GemmUniversalIN4cute5tupleIJiiiiEEENS1_10collective13CollectiveMmaINS1_35MainloopSm100TmaUmmaWarpSpecializedILi73ELi2ELi4ENS5_IJNS4_1CILi2EEENSA_ILi1EEESC_EEEEENS5_IJNSA_ILi64EEENSA_ILi32EEESG_EEEaNS5_IJlSC_lEEEaSI_NS4_8TiledMMAINS4_8MMA_AtomIJNS4_15SM100_MMA_S8_SSIaaiLi64ELi32ELNS4_4UMMA5MajorE0ELSN_0ELNSM_8SaturateE0EEEEEENS4_6LayoutINS5_IJSC_SC_SC_EEENS5_IJNSA_ILi0EEEST_ST_EEEEENS5_IJNS4_10UnderscoreESW_SW_EEEEENS4_13SM90_TMA_LOADENS4_14ComposedLayoutINS4_7SwizzleILi1ELi4ELi3EEENS4_18smem_ptr_flag_bitsILi8EEENSR_INS5_IJNSA_ILi8EEESG_EEENS5_IJSG_SC_EEEEEEEvNS4_8identityENS4_23SM90_TMA_LOAD_MULTICASTES19_vS1A_EENS_8epilogue10collective18CollectiveEpilogueINS1D_23Sm100TmaWarpSpecializedILi1ELi1ELi16ELb0ELb0EEEJSH_NS5_IJNSR_ISF_SC_EENSR_ISG_SC_EEEEEaSI_aSI_NS1D_6fusion15FusionCallbacksIS1H_NS1L_17LinearCombinationIaiaiLNS_15FloatRoundStyleE2EEESH_S1K_JEEENS4_5SM1004TMEM4LOAD26SM100_TMEM_LOAD_16dp32b16xESZ_S19_NS4_39AutoVectorizingCopyWithAssumedAlignmentILi128EEENS4_14SM90_TMA_STOREES19_S1W_S1W_EEEvvEEEEvNT_6ParamsE --------------------------
	.section	.nv.info._ZN7cutlass13device_kernelINS_4gemm6kernel13GemmUniversalIN4cute5tupleIJiiiiEEENS1_10collective13CollectiveMmaINS1_35MainloopSm100TmaUmmaWarpSpecializedILi73ELi2ELi4ENS5_IJNS4_1CILi2EEENSA_ILi1EEESC_EEEEENS5_IJNSA_ILi64EEENSA_ILi32EEESG_EEEaNS5_IJlSC_lEEEaSI_NS4_8TiledMMAINS4_8MMA_AtomIJNS4_15SM100_MMA_S8_SSIaaiLi64ELi32ELNS4_4UMMA5MajorE0ELSN_0ELNSM_8SaturateE0EEEEEENS4_6LayoutINS5_IJSC_SC_SC_EEENS5_IJNSA_ILi0EEEST_ST_EEEEENS5_IJNS4_10UnderscoreESW_SW_EEEEENS4_13SM90_TMA_LOADENS4_14ComposedLayoutINS4_7SwizzleILi1ELi4ELi3EEENS4_18smem_ptr_flag_bitsILi8EEENSR_INS5_IJNSA_ILi8EEESG_EEENS5_IJSG_SC_EEEEEEEvNS4_8identityENS4_23SM90_TMA_LOAD_MULTICASTES19_vS1A_EENS_8epilogue10collective18CollectiveEpilogueINS1D_23Sm100TmaWarpSpecializedILi1ELi1ELi16ELb0ELb0EEEJSH_NS5_IJNSR_ISF_SC_EENSR_ISG_SC_EEEEEaSI_aSI_NS1D_6fusion15FusionCallbacksIS1H_NS1L_17LinearCombinationIaiaiLNS_15FloatRoundStyleE2EEESH_S1K_JEEENS4_5SM1004TMEM4LOAD26SM100_TMEM_LOAD_16dp32b16xESZ_S19_NS4_39AutoVectorizingCopyWithAssumedAlignmentILi128EEENS4_14SM90_TMA_STOREES19_S1W_S1W_EEEvvEEEEvNT_6ParamsE,"",@"SHT_CUDA_INFO"
	.sectionflags	@""
	.align	4


	//----- nvinfo : EIATTR_CUDA_API_VERSION
	.align		4
        /*0000*/ 	.byte	0x04, 0x37
        /*0002*/ 	.short	(.L_31 - .L_30)
.L_30:
        /*0004*/ 	.word	0x00000082


	//----- nvinfo : EIATTR_KPARAM_INFO
	.align		4
.L_31:
        /*0008*/ 	.byte	0x04, 0x17
        /*000a*/ 	.short	(.L_33 - .L_32)
.L_32:
        /*000c*/ 	.word	0x00000000
        /*0010*/ 	.short	0x0000
        /*0012*/ 	.short	0x0000
        /*0014*/ 	.byte	0x00, 0xf0, 0x01, 0x20


	//----- nvinfo : EIATTR_AT_ENTRY_FRAGMENTS
	.align		4
.L_33:
        /*0018*/ 	.byte	0x04, 0x4f
        /*001a*/ 	.short	(.L_35 - .L_34)


	//   ....[0]....
.L_34:
        /*001c*/ 	.word	0x00000006


	//----- nvinfo : EIATTR_RESERVED_SMEM_USED
	.align		4
.L_35:
        /*0020*/ 	.byte	0x01, 0x41
	.zero		2


	//----- nvinfo : EIATTR_SPARSE_MMA_MASK
	.align		4
        /*0024*/ 	.byte	0x03, 0x50
        /*0026*/ 	.short	0x0000


	//----- nvinfo : EIATTR_TCGEN05_1CTA_USED
	.align		4
        /*0028*/ 	.byte	0x01, 0x51
	.zero		2


	//----- nvinfo : EIATTR_MAXREG_COUNT
	.align		4
        /*002c*/ 	.byte	0x03, 0x1b
        /*002e*/ 	.short	0x00ff


	//----- nvinfo : EIATTR_NUM_BARRIERS
	.align		4
        /*0030*/ 	.byte	0x02, 0x4c
        /*0032*/ 	.byte	0x07
	.zero		1


	//----- nvinfo : EIATTR_EXTERNS
	.align		4
        /*0034*/ 	.byte	0x04, 0x0f
        /*0036*/ 	.short	(.L_37 - .L_36)


	//   ....[0]....
	.align		4
.L_36:
        /*0038*/ 	.word	index@(__assertfail)


	//----- nvinfo : EIATTR_MERCURY_ISA_VERSION
	.align		4
.L_37:
        /*003c*/ 	.byte	0x03, 0x5f
        /*003e*/ 	.short	0x0101


	//----- nvinfo : EIATTR_INT_WARP_WIDE_INSTR_OFFSETS
	.align		4
        /*0040*/ 	.byte	0x04, 0x31
        /*0042*/ 	.short	(.L_39 - .L_38)


	//   ....[0]....
.L_38:
        /*0044*/ 	.word	0x000043f0


	//   ....[1]....
        /*0048*/ 	.word	0x00004410


	//   ....[2]....
        /*004c*/ 	.word	0x00004440


	//   ....[3]....
        /*0050*/ 	.word	0x00005020


	//   ....[4]....
        /*0054*/ 	.word	0x000050d0


	//----- nvinfo : EIATTR_COOP_GROUP_MASK_REGIDS
	.align		4
.L_39:
        /*0058*/ 	.byte	0x04, 0x29
        /*005a*/ 	.short	(.L_41 - .L_40)


	//   ....[0]....
.L_40:
        /*005c*/ 	.word	0xffffffff


	//   ....[1]....
        /*0060*/ 	.word	0xffffffff


	//   ....[2]....
        /*0064*/ 	.word	0xffffffff


	//   ....[3]....
        /*0068*/ 	.word	0xffffffff


	//   ....[4]....
        /*006c*/ 	.word	0xffffffff


	//   ....[5]....
        /*0070*/ 	.word	0xffffffff


	//   ....[6]....
        /*0074*/ 	.word	0xffffffff


	//   ....[7]....
        /*0078*/ 	.word	0xffffffff


	//   ....[8]....
        /*007c*/ 	.word	0xffffffff


	//   ....[9]....
        /*0080*/ 	.word	0xffffffff


	//   ....[10]....
        /*0084*/ 	.word	0xffffffff


	//   ....[11]....
        /*0088*/ 	.word	0xffffffff


	//   ....[12]....
        /*008c*/ 	.word	0xffffffff


	//   ....[13]....
        /*0090*/ 	.word	0xffffffff


	//----- nvinfo : EIATTR_COOP_GROUP_INSTR_OFFSETS
	.align		4
.L_41:
        /*0094*/ 	.byte	0x04, 0x28
        /*0096*/ 	.short	(.L_43 - .L_42)


	//   ....[0]....
.L_42:
        /*0098*/ 	.word	0x00000080


	//   ....[1]....
        /*009c*/ 	.word	0x000004e0


	//   ....[2]....
        /*00a0*/ 	.word	0x00000f40


	//   ....[3]....
        /*00a4*/ 	.word	0x00001080


	//   ....[4]....
        /*00a8*/ 	.word	0x00001180


	//   ....[5]....
        /*00ac*/ 	.word	0x000012f0


	//   ....[6]....
        /*00b0*/ 	.word	0x00001490


	//   ....[7]....
        /*00b4*/ 	.word	0x00001650


	//   ....[8]....
        /*00b8*/ 	.word	0x00002830


	//   ....[9]....
        /*00bc*/ 	.word	0x00003730


	//   ....[10]....
        /*00c0*/ 	.word	0x00003940


	//   ....[11]....
        /*00c4*/ 	.word	0x00003970


	//   ....[12]....
        /*00c8*/ 	.word	0x000042d0


	//   ....[13]....
        /*00cc*/ 	.word	0x00004500


	//----- nvinfo : EIATTR_VRC_CTA_INIT_COUNT
	.align		4
.L_43:
        /*00d0*/ 	.byte	0x02, 0x4a
        /*00d2*/ 	.byte	0x80
	.zero		1


	//----- nvinfo : EIATTR_SYSCALL_OFFSETS
	.align		4
        /*00d4*/ 	.byte	0x04, 0x46
        /*00d6*/ 	.short	(.L_45 - .L_44)


	//   ....[0]....
.L_44:
        /*00d8*/ 	.word	0x00005bf0


	//   ....[1]....
        /*00dc*/ 	.word	0x00005d30


	//   ....[2]....
        /*00e0*/ 	.word	0x00006460


	//----- nvinfo : EIATTR_MBARRIER_INSTR_OFFSETS
	.align		4
.L_45:
        /*00e4*/ 	.byte	0x04, 0x39
        /*00e6*/ 	.short	(.L_47 - .L_46)


	//   ....[0]....
.L_46:
        /*00e8*/ 	.word	0x00000600
        /*00ec*/ 	.word	0x000000ff
        /*00f0*/ 	.word	0x00000000
        /*00f4*/ 	.short	0x0100
        /*00f6*/ 	.byte	0x04
	.zero		1


	//   ....[1]....
        /*00f8*/ 	.word	0x00000610
        /*00fc*/ 	.word	0x000000ff
        /*0100*/ 	.word	0x00000248
        /*0104*/ 	.short	0x0100
        /*0106*/ 	.byte	0x04
	.zero		1


	//   ....[2]....
        /*0108*/ 	.word	0x00000620
        /*010c*/ 	.word	0x000000ff
        /*0110*/ 	.word	0x00000008
        /*0114*/ 	.short	0x0100
        /*0116*/ 	.byte	0x04
	.zero		1


	//   ....[3]....
        /*0118*/ 	.word	0x00000630
        /*011c*/ 	.word	0x000000ff
        /*0120*/ 	.word	0x00000250
        /*0124*/ 	.short	0x0100
        /*0126*/ 	.byte	0x04
	.zero		1


	//   ....[4]....
        /*0128*/ 	.word	0x00000640
        /*012c*/ 	.word	0x000000ff
        /*0130*/ 	.word	0x00000010
        /*0134*/ 	.short	0x0100
        /*0136*/ 	.byte	0x04
	.zero		1


	//   ....[5]....
        /*0138*/ 	.word	0x00000650
        /*013c*/ 	.word	0x000000ff
        /*0140*/ 	.word	0x00000258
        /*0144*/ 	.short	0x0100
        /*0146*/ 	.byte	0x04
	.zero		1


	//   ....[6]....
        /*0148*/ 	.word	0x00000660
        /*014c*/ 	.word	0x000000ff
        /*0150*/ 	.word	0x00000018
        /*0154*/ 	.short	0x0100
        /*0156*/ 	.byte	0x04
	.zero		1


	//   ....[7]....
        /*0158*/ 	.word	0x00000670
        /*015c*/ 	.word	0x000000ff
        /*0160*/ 	.word	0x00000260
        /*0164*/ 	.short	0x0100
        /*0166*/ 	.byte	0x04
	.zero		1


	//   ....[8]....
        /*0168*/ 	.word	0x00000680
        /*016c*/ 	.word	0x000000ff
        /*0170*/ 	.word	0x00000020
        /*0174*/ 	.short	0x0100
        /*0176*/ 	.byte	0x04
	.zero		1


	//   ....[9]....
        /*0178*/ 	.word	0x00000690
        /*017c*/ 	.word	0x000000ff
        /*0180*/ 	.word	0x00000268
        /*0184*/ 	.short	0x0100
        /*0186*/ 	.byte	0x04
	.zero		1


	//   ....[10]....
        /*0188*/ 	.word	0x000006a0
        /*018c*/ 	.word	0x000000ff
        /*0190*/ 	.word	0x00000028
        /*0194*/ 	.short	0x0100
        /*0196*/ 	.byte	0x04
	.zero		1


	//   ....[11]....
        /*0198*/ 	.word	0x000006b0
        /*019c*/ 	.word	0x000000ff
        /*01a0*/ 	.word	0x00000270
        /*01a4*/ 	.short	0x0100
        /*01a6*/ 	.byte	0x04
	.zero		1


	//   ....[12]....
        /*01a8*/ 	.word	0x000006c0
        /*01ac*/ 	.word	0x000000ff
        /*01b0*/ 	.word	0x00000030
        /*01b4*/ 	.short	0x0100
        /*01b6*/ 	.byte	0x04
	.zero		1


	//   ....[13]....
        /*01b8*/ 	.word	0x000006d0
        /*01bc*/ 	.word	0x000000ff
        /*01c0*/ 	.word	0x00000278
        /*01c4*/ 	.short	0x0100
        /*01c6*/ 	.byte	0x04
	.zero		1


	//   ....[14]....
        /*01c8*/ 	.word	0x000006e0
        /*01cc*/ 	.word	0x000000ff
        /*01d0*/ 	.word	0x00000038
        /*01d4*/ 	.short	0x0100
        /*01d6*/ 	.byte	0x04
	.zero		1


	//   ....[15]....
        /*01d8*/ 	.word	0x000006f0
        /*01dc*/ 	.word	0x000000ff
        /*01e0*/ 	.word	0x00000280
        /*01e4*/ 	.short	0x0100
        /*01e6*/ 	.byte	0x04
	.zero		1


	//   ....[16]....
        /*01e8*/ 	.word	0x00000700
        /*01ec*/ 	.word	0x000000ff
        /*01f0*/ 	.word	0x00000040
        /*01f4*/ 	.short	0x0100
        /*01f6*/ 	.byte	0x04
	.zero		1


	//   ....[17]....
        /*01f8*/ 	.word	0x00000710
        /*01fc*/ 	.word	0x000000ff
        /*0200*/ 	.word	0x00000288
        /*0204*/ 	.short	0x0100
        /*0206*/ 	.byte	0x04
	.zero		1


	//   ....[18]....
        /*0208*/ 	.word	0x00000720
        /*020c*/ 	.word	0x000000ff
        /*0210*/ 	.word	0x00000048
        /*0214*/ 	.short	0x0100
        /*0216*/ 	.byte	0x04
	.zero		1


	//   ....[19]....
        /*0218*/ 	.word	0x00000730
        /*021c*/ 	.word	0x000000ff
        /*0220*/ 	.word	0x00000290
        /*0224*/ 	.short	0x0100
        /*0226*/ 	.byte	0x04
	.zero		1


	//   ....[20]....
        /*0228*/ 	.word	0x00000740
        /*022c*/ 	.word	0x000000ff
        /*0230*/ 	.word	0x00000050
        /*0234*/ 	.short	0x0100
        /*0236*/ 	.byte	0x04
	.zero		1


	//   ....[21]....
        /*0238*/ 	.word	0x00000750
        /*023c*/ 	.word	0x000000ff
        /*0240*/ 	.word	0x00000298
        /*0244*/ 	.short	0x0100
        /*0246*/ 	.byte	0x04
	.zero		1


	//   ....[22]....
        /*0248*/ 	.word	0x00000760
        /*024c*/ 	.word	0x000000ff
        /*0250*/ 	.word	0x00000058
        /*0254*/ 	.short	0x0100
        /*0256*/ 	.byte	0x04
	.zero		1


	//   ....[23]....
        /*0258*/ 	.word	0x00000770
        /*025c*/ 	.word	0x000000ff
        /*0260*/ 	.word	0x000002a0
        /*0264*/ 	.short	0x0100
        /*0266*/ 	.byte	0x04
	.zero		1


	//   ....[24]....
        /*0268*/ 	.word	0x00000780
        /*026c*/ 	.word	0x000000ff
        /*0270*/ 	.word	0x00000060
        /*0274*/ 	.short	0x0100
        /*0276*/ 	.byte	0x04
	.zero		1


	//   ....[25]....
        /*0278*/ 	.word	0x00000790
        /*027c*/ 	.word	0x000000ff
        /*0280*/ 	.word	0x000002a8
        /*0284*/ 	.short	0x0100
        /*0286*/ 	.byte	0x04
	.zero		1


	//   ....[26]....
        /*0288*/ 	.word	0x000007a0
        /*028c*/ 	.word	0x000000ff
        /*0290*/ 	.word	0x00000068
        /*0294*/ 	.short	0x0100
        /*0296*/ 	.byte	0x04
	.zero		1


	//   ....[27]....
        /*0298*/ 	.word	0x000007b0
        /*029c*/ 	.word	0x000000ff
        /*02a0*/ 	.word	0x000002b0
        /*02a4*/ 	.short	0x0100
        /*02a6*/ 	.byte	0x04
	.zero		1


	//   ....[28]....
        /*02a8*/ 	.word	0x000007c0
        /*02ac*/ 	.word	0x000000ff
        /*02b0*/ 	.word	0x00000070
        /*02b4*/ 	.short	0x0100
        /*02b6*/ 	.byte	0x04
	.zero		1


	//   ....[29]....
        /*02b8*/ 	.word	0x000007d0
        /*02bc*/ 	.word	0x000000ff
        /*02c0*/ 	.word	0x000002b8
        /*02c4*/ 	.short	0x0100
        /*02c6*/ 	.byte	0x04
	.zero		1


	//   ....[30]....
        /*02c8*/ 	.word	0x000007e0
        /*02cc*/ 	.word	0x000000ff
        /*02d0*/ 	.word	0x00000078
        /*02d4*/ 	.short	0x0100
        /*02d6*/ 	.byte	0x04
	.zero		1


	//   ....[31]....
        /*02d8*/ 	.word	0x000007f0
        /*02dc*/ 	.word	0x000000ff
        /*02e0*/ 	.word	0x000002c0
        /*02e4*/ 	.short	0x0100
        /*02e6*/ 	.byte	0x04
	.zero		1


	//   ....[32]....
        /*02e8*/ 	.word	0x00000800
        /*02ec*/ 	.word	0x000000ff
        /*02f0*/ 	.word	0x00000080
        /*02f4*/ 	.short	0x0100
        /*02f6*/ 	.byte	0x04
	.zero		1


	//   ....[33]....
        /*02f8*/ 	.word	0x00000810
        /*02fc*/ 	.word	0x000000ff
        /*0300*/ 	.word	0x000002c8
        /*0304*/ 	.short	0x0100
        /*0306*/ 	.byte	0x04
	.zero		1


	//   ....[34]....
        /*0308*/ 	.word	0x00000820
        /*030c*/ 	.word	0x000000ff
        /*0310*/ 	.word	0x00000088
        /*0314*/ 	.short	0x0100
        /*0316*/ 	.byte	0x04
	.zero		1


	//   ....[35]....
        /*0318*/ 	.word	0x00000830
        /*031c*/ 	.word	0x000000ff
        /*0320*/ 	.word	0x000002d0
        /*0324*/ 	.short	0x0100
        /*0326*/ 	.byte	0x04
	.zero		1


	//   ....[36]....
        /*0328*/ 	.word	0x00000840
        /*032c*/ 	.word	0x000000ff
        /*0330*/ 	.word	0x00000090
        /*0334*/ 	.short	0x0100
        /*0336*/ 	.byte	0x04
	.zero		1


	//   ....[37]....
        /*0338*/ 	.word	0x00000850
        /*033c*/ 	.word	0x000000ff
        /*0340*/ 	.word	0x000002d8
        /*0344*/ 	.short	0x0100
        /*0346*/ 	.byte	0x04
	.zero		1


	//   ....[38]....
        /*0348*/ 	.word	0x00000860
        /*034c*/ 	.word	0x000000ff
        /*0350*/ 	.word	0x00000098
        /*0354*/ 	.short	0x0100
        /*0356*/ 	.byte	0x04
	.zero		1


	//   ....[39]....
        /*0358*/ 	.word	0x00000870
        /*035c*/ 	.word	0x000000ff
        /*0360*/ 	.word	0x000002e0
        /*0364*/ 	.short	0x0100
        /*0366*/ 	.byte	0x04
	.zero		1


	//   ....[40]....
        /*0368*/ 	.word	0x00000880
        /*036c*/ 	.word	0x000000ff
        /*0370*/ 	.word	0x000000a0
        /*0374*/ 	.short	0x0100
        /*0376*/ 	.byte	0x04
	.zero		1


	//   ....[41]....
        /*0378*/ 	.word	0x00000890
        /*037c*/ 	.word	0x000000ff
        /*0380*/ 	.word	0x000002e8
        /*0384*/ 	.short	0x0100
        /*0386*/ 	.byte	0x04
	.zero		1


	//   ....[42]....
        /*0388*/ 	.word	0x000008a0
        /*038c*/ 	.word	0x000000ff
        /*0390*/ 	.word	0x000000a8
        /*0394*/ 	.short	0x0100
        /*0396*/ 	.byte	0x04
	.zero		1


	//   ....[43]....
        /*0398*/ 	.word	0x000008b0
        /*039c*/ 	.word	0x000000ff
        /*03a0*/ 	.word	0x000002f0
        /*03a4*/ 	.short	0x0100
        /*03a6*/ 	.byte	0x04
	.zero		1


	//   ....[44]....
        /*03a8*/ 	.word	0x000008c0
        /*03ac*/ 	.word	0x000000ff
        /*03b0*/ 	.word	0x000000b0
        /*03b4*/ 	.short	0x0100
        /*03b6*/ 	.byte	0x04
	.zero		1


	//   ....[45]....
        /*03b8*/ 	.word	0x000008d0
        /*03bc*/ 	.word	0x000000ff
        /*03c0*/ 	.word	0x000002f8
        /*03c4*/ 	.short	0x0100
        /*03c6*/ 	.byte	0x04
	.zero		1


	//   ....[46]....
        /*03c8*/ 	.word	0x000008e0
        /*03cc*/ 	.word	0x000000ff
        /*03d0*/ 	.word	0x000000b8
        /*03d4*/ 	.short	0x0100
        /*03d6*/ 	.byte	0x04
	.zero		1


	//   ....[47]....
        /*03d8*/ 	.word	0x000008f0
        /*03dc*/ 	.word	0x000000ff
        /*03e0*/ 	.word	0x00000300
        /*03e4*/ 	.short	0x0100
        /*03e6*/ 	.byte	0x04
	.zero		1


	//   ....[48]....
        /*03e8*/ 	.word	0x00000900
        /*03ec*/ 	.word	0x000000ff
        /*03f0*/ 	.word	0x000000c0
        /*03f4*/ 	.short	0x0100
        /*03f6*/ 	.byte	0x04
	.zero		1


	//   ....[49]....
        /*03f8*/ 	.word	0x00000910
        /*03fc*/ 	.word	0x000000ff
        /*0400*/ 	.word	0x00000308
        /*0404*/ 	.short	0x0100
        /*0406*/ 	.byte	0x04
	.zero		1


	//   ....[50]....
        /*0408*/ 	.word	0x00000920
        /*040c*/ 	.word	0x000000ff
        /*0410*/ 	.word	0x000000c8
        /*0414*/ 	.short	0x0100
        /*0416*/ 	.byte	0x04
	.zero		1


	//   ....[51]....
        /*0418*/ 	.word	0x00000930
        /*041c*/ 	.word	0x000000ff
        /*0420*/ 	.word	0x00000310
        /*0424*/ 	.short	0x0100
        /*0426*/ 	.byte	0x04
	.zero		1


	//   ....[52]....
        /*0428*/ 	.word	0x00000940
        /*042c*/ 	.word	0x000000ff
        /*0430*/ 	.word	0x000000d0
        /*0434*/ 	.short	0x0100
        /*0436*/ 	.byte	0x04
	.zero		1


	//   ....[53]....
        /*0438*/ 	.word	0x00000950
        /*043c*/ 	.word	0x000000ff
        /*0440*/ 	.word	0x00000318
        /*0444*/ 	.short	0x0100
        /*0446*/ 	.byte	0x04
	.zero		1


	//   ....[54]....
        /*0448*/ 	.word	0x00000960
        /*044c*/ 	.word	0x000000ff
        /*0450*/ 	.word	0x000000d8
        /*0454*/ 	.short	0x0100
        /*0456*/ 	.byte	0x04
	.zero		1


	//   ....[55]....
        /*0458*/ 	.word	0x00000970
        /*045c*/ 	.word	0x000000ff
        /*0460*/ 	.word	0x00000320
        /*0464*/ 	.short	0x0100
        /*0466*/ 	.byte	0x04
	.zero		1


	//   ....[56]....
        /*0468*/ 	.word	0x00000980
        /*046c*/ 	.word	0x000000ff
        /*0470*/ 	.word	0x000000e0
        /*0474*/ 	.short	0x0100
        /*0476*/ 	.byte	0x04
	.zero		1


	//   ....[57]....
        /*0478*/ 	.word	0x00000990
        /*047c*/ 	.word	0x000000ff
        /*0480*/ 	.word	0x00000328
        /*0484*/ 	.short	0x0100
        /*0486*/ 	.byte	0x04
	.zero		1


	//   ....[58]....
        /*0488*/ 	.word	0x000009a0
        /*048c*/ 	.word	0x000000ff
        /*0490*/ 	.word	0x000000e8
        /*0494*/ 	.short	0x0100
        /*0496*/ 	.byte	0x04
	.zero		1


	//   ....[59]....
        /*0498*/ 	.word	0x000009b0
        /*049c*/ 	.word	0x000000ff
        /*04a0*/ 	.word	0x00000330
        /*04a4*/ 	.short	0x0100
        /*04a6*/ 	.byte	0x04
	.zero		1


	//   ....[60]....
        /*04a8*/ 	.word	0x000009c0
        /*04ac*/ 	.word	0x000000ff
        /*04b0*/ 	.word	0x000000f0
        /*04b4*/ 	.short	0x0100
        /*04b6*/ 	.byte	0x04
	.zero		1


	//   ....[61]....
        /*04b8*/ 	.word	0x000009d0
        /*04bc*/ 	.word	0x000000ff
        /*04c0*/ 	.word	0x00000338
        /*04c4*/ 	.short	0x0100
        /*04c6*/ 	.byte	0x04
	.zero		1


	//   ....[62]....
        /*04c8*/ 	.word	0x000009e0
        /*04cc*/ 	.word	0x000000ff
        /*04d0*/ 	.word	0x000000f8
        /*04d4*/ 	.short	0x0100
        /*04d6*/ 	.byte	0x04
	.zero		1


	//   ....[63]....
        /*04d8*/ 	.word	0x000009f0
        /*04dc*/ 	.word	0x000000ff
        /*04e0*/ 	.word	0x00000340
        /*04e4*/ 	.short	0x0100
        /*04e6*/ 	.byte	0x04
	.zero		1


	//   ....[64]....
        /*04e8*/ 	.word	0x00000a00
        /*04ec*/ 	.word	0x000000ff
        /*04f0*/ 	.word	0x00000100
        /*04f4*/ 	.short	0x0100
        /*04f6*/ 	.byte	0x04
	.zero		1


	//   ....[65]....
        /*04f8*/ 	.word	0x00000a10
        /*04fc*/ 	.word	0x000000ff
        /*0500*/ 	.word	0x00000348
        /*0504*/ 	.short	0x0100
        /*0506*/ 	.byte	0x04
	.zero		1


	//   ....[66]....
        /*0508*/ 	.word	0x00000a20
        /*050c*/ 	.word	0x000000ff
        /*0510*/ 	.word	0x00000108
        /*0514*/ 	.short	0x0100
        /*0516*/ 	.byte	0x04
	.zero		1


	//   ....[67]....
        /*0518*/ 	.word	0x00000a30
        /*051c*/ 	.word	0x000000ff
        /*0520*/ 	.word	0x00000350
        /*0524*/ 	.short	0x0100
        /*0526*/ 	.byte	0x04
	.zero		1


	//   ....[68]....
        /*0528*/ 	.word	0x00000a40
        /*052c*/ 	.word	0x000000ff
        /*0530*/ 	.word	0x00000110
        /*0534*/ 	.short	0x0100
        /*0536*/ 	.byte	0x04
	.zero		1


	//   ....[69]....
        /*0538*/ 	.word	0x00000a50
        /*053c*/ 	.word	0x000000ff
        /*0540*/ 	.word	0x00000358
        /*0544*/ 	.short	0x0100
        /*0546*/ 	.byte	0x04
	.zero		1


	//   ....[70]....
        /*0548*/ 	.word	0x00000a60
        /*054c*/ 	.word	0x000000ff
        /*0550*/ 	.word	0x00000118
        /*0554*/ 	.short	0x0100
        /*0556*/ 	.byte	0x04
	.zero		1


	//   ....[71]....
        /*0558*/ 	.word	0x00000a70
        /*055c*/ 	.word	0x000000ff
        /*0560*/ 	.word	0x00000360
        /*0564*/ 	.short	0x0100
        /*0566*/ 	.byte	0x04
	.zero		1


	//   ....[72]....
        /*0568*/ 	.word	0x00000a80
        /*056c*/ 	.word	0x000000ff
        /*0570*/ 	.word	0x00000120
        /*0574*/ 	.short	0x0100
        /*0576*/ 	.byte	0x04
	.zero		1


	//   ....[73]....
        /*0578*/ 	.word	0x00000a90
        /*057c*/ 	.word	0x000000ff
        /*0580*/ 	.word	0x00000368
        /*0584*/ 	.short	0x0100
        /*0586*/ 	.byte	0x04
	.zero		1


	//   ....[74]....
        /*0588*/ 	.word	0x00000aa0
        /*058c*/ 	.word	0x000000ff
        /*0590*/ 	.word	0x00000128
        /*0594*/ 	.short	0x0100
        /*0596*/ 	.byte	0x04
	.zero		1


	//   ....[75]....
        /*0598*/ 	.word	0x00000ab0
        /*059c*/ 	.word	0x000000ff
        /*05a0*/ 	.word	0x00000370
        /*05a4*/ 	.short	0x0100
        /*05a6*/ 	.byte	0x04
	.zero		1


	//   ....[76]....
        /*05a8*/ 	.word	0x00000ac0
        /*05ac*/ 	.word	0x000000ff
        /*05b0*/ 	.word	0x00000130
        /*05b4*/ 	.short	0x0100
        /*05b6*/ 	.byte	0x04
	.zero		1


	//   ....[77]....
        /*05b8*/ 	.word	0x00000ad0
        /*05bc*/ 	.word	0x000000ff
        /*05c0*/ 	.word	0x00000378
        /*05c4*/ 	.short	0x0100
        /*05c6*/ 	.byte	0x04
	.zero		1


	//   ....[78]....
        /*05c8*/ 	.word	0x00000ae0
        /*05cc*/ 	.word	0x000000ff
        /*05d0*/ 	.word	0x00000138
        /*05d4*/ 	.short	0x0100
        /*05d6*/ 	.byte	0x04
	.zero		1


	//   ....[79]....
        /*05d8*/ 	.word	0x00000af0
        /*05dc*/ 	.word	0x000000ff
        /*05e0*/ 	.word	0x00000380
        /*05e4*/ 	.short	0x0100
        /*05e6*/ 	.byte	0x04
	.zero		1


	//   ....[80]....
        /*05e8*/ 	.word	0x00000b00
        /*05ec*/ 	.word	0x000000ff
        /*05f0*/ 	.word	0x00000140
        /*05f4*/ 	.short	0x0100
        /*05f6*/ 	.byte	0x04
	.zero		1


	//   ....[81]....
        /*05f8*/ 	.word	0x00000b10
        /*05fc*/ 	.word	0x000000ff
        /*0600*/ 	.word	0x00000388
        /*0604*/ 	.short	0x0100
        /*0606*/ 	.byte	0x04
	.zero		1


	//   ....[82]....
        /*0608*/ 	.word	0x00000b20
        /*060c*/ 	.word	0x000000ff
        /*0610*/ 	.word	0x00000148
        /*0614*/ 	.short	0x0100
        /*0616*/ 	.byte	0x04
	.zero		1


	//   ....[83]....
        /*0618*/ 	.word	0x00000b30
        /*061c*/ 	.word	0x000000ff
        /*0620*/ 	.word	0x00000390
        /*0624*/ 	.short	0x0100
        /*0626*/ 	.byte	0x04
	.zero		1


	//   ....[84]....
        /*0628*/ 	.word	0x00000b40
        /*062c*/ 	.word	0x000000ff
        /*0630*/ 	.word	0x00000150
        /*0634*/ 	.short	0x0100
        /*0636*/ 	.byte	0x04
	.zero		1


	//   ....[85]....
        /*0638*/ 	.word	0x00000b50
        /*063c*/ 	.word	0x000000ff
        /*0640*/ 	.word	0x00000398
        /*0644*/ 	.short	0x0100
        /*0646*/ 	.byte	0x04
	.zero		1


	//   ....[86]....
        /*0648*/ 	.word	0x00000b60
        /*064c*/ 	.word	0x000000ff
        /*0650*/ 	.word	0x00000158
        /*0654*/ 	.short	0x0100
        /*0656*/ 	.byte	0x04
	.zero		1


	//   ....[87]....
        /*0658*/ 	.word	0x00000b70
        /*065c*/ 	.word	0x000000ff
        /*0660*/ 	.word	0x000003a0
        /*0664*/ 	.short	0x0100
        /*0666*/ 	.byte	0x04
	.zero		1


	//   ....[88]....
        /*0668*/ 	.word	0x00000b80
        /*066c*/ 	.word	0x000000ff
        /*0670*/ 	.word	0x00000160
        /*0674*/ 	.short	0x0100
        /*0676*/ 	.byte	0x04
	.zero		1


	//   ....[89]....
        /*0678*/ 	.word	0x00000b90
        /*067c*/ 	.word	0x000000ff
        /*0680*/ 	.word	0x000003a8
        /*0684*/ 	.short	0x0100
        /*0686*/ 	.byte	0x04
	.zero		1


	//   ....[90]....
        /*0688*/ 	.word	0x00000ba0
        /*068c*/ 	.word	0x000000ff
        /*0690*/ 	.word	0x00000168
        /*0694*/ 	.short	0x0100
        /*0696*/ 	.byte	0x04
	.zero		1


	//   ....[91]....
        /*0698*/ 	.word	0x00000bb0
        /*069c*/ 	.word	0x000000ff
        /*06a0*/ 	.word	0x000003b0
        /*06a4*/ 	.short	0x0100
        /*06a6*/ 	.byte	0x04
	.zero		1


	//   ....[92]....
        /*06a8*/ 	.word	0x00000bc0
        /*06ac*/ 	.word	0x000000ff
        /*06b0*/ 	.word	0x00000170
        /*06b4*/ 	.short	0x0100
        /*06b6*/ 	.byte	0x04
	.zero		1


	//   ....[93]....
        /*06b8*/ 	.word	0x00000bd0
        /*06bc*/ 	.word	0x000000ff
        /*06c0*/ 	.word	0x000003b8
        /*06c4*/ 	.short	0x0100
        /*06c6*/ 	.byte	0x04
	.zero		1


	//   ....[94]....
        /*06c8*/ 	.word	0x00000be0
        /*06cc*/ 	.word	0x000000ff
        /*06d0*/ 	.word	0x00000178
        /*06d4*/ 	.short	0x0100
        /*06d6*/ 	.byte	0x04
	.zero		1


	//   ....[95]....
        /*06d8*/ 	.word	0x00000bf0
        /*06dc*/ 	.word	0x000000ff
        /*06e0*/ 	.word	0x000003c0
        /*06e4*/ 	.short	0x0100
        /*06e6*/ 	.byte	0x04
	.zero		1


	//   ....[96]....
        /*06e8*/ 	.word	0x00000c00
        /*06ec*/ 	.word	0x000000ff
        /*06f0*/ 	.word	0x00000180
        /*06f4*/ 	.short	0x0100
        /*06f6*/ 	.byte	0x04
	.zero		1


	//   ....[97]....
        /*06f8*/ 	.word	0x00000c10
        /*06fc*/ 	.word	0x000000ff
        /*0700*/ 	.word	0x000003c8
        /*0704*/ 	.short	0x0100
        /*0706*/ 	.byte	0x04
	.zero		1


	//   ....[98]....
        /*0708*/ 	.word	0x00000c20
        /*070c*/ 	.word	0x000000ff
        /*0710*/ 	.word	0x00000188
        /*0714*/ 	.short	0x0100
        /*0716*/ 	.byte	0x04
	.zero		1


	//   ....[99]....
        /*0718*/ 	.word	0x00000c30
        /*071c*/ 	.word	0x000000ff
        /*0720*/ 	.word	0x000003d0
        /*0724*/ 	.short	0x0100
        /*0726*/ 	.byte	0x04
	.zero		1


	//   ....[100]....
        /*0728*/ 	.word	0x00000c40
        /*072c*/ 	.word	0x000000ff
        /*0730*/ 	.word	0x00000190
        /*0734*/ 	.short	0x0100
        /*0736*/ 	.byte	0x04
	.zero		1


	//   ....[101]....
        /*0738*/ 	.word	0x00000c50
        /*073c*/ 	.word	0x000000ff
        /*0740*/ 	.word	0x000003d8
        /*0744*/ 	.short	0x0100
        /*0746*/ 	.byte	0x04
	.zero		1


	//   ....[102]....
        /*0748*/ 	.word	0x00000c60
        /*074c*/ 	.word	0x000000ff
        /*0750*/ 	.word	0x00000198
        /*0754*/ 	.short	0x0100
        /*0756*/ 	.byte	0x04
	.zero		1


	//   ....[103]....
        /*0758*/ 	.word	0x00000c70
        /*075c*/ 	.word	0x000000ff
        /*0760*/ 	.word	0x000003e0
        /*0764*/ 	.short	0x0100
        /*0766*/ 	.byte	0x04
	.zero		1


	//   ....[104]....
        /*0768*/ 	.word	0x00000c80
        /*076c*/ 	.word	0x000000ff
        /*0770*/ 	.word	0x000001a0
        /*0774*/ 	.short	0x0100
        /*0776*/ 	.byte	0x04
	.zero		1


	//   ....[105]....
        /*0778*/ 	.word	0x00000c90
        /*077c*/ 	.word	0x000000ff
        /*0780*/ 	.word	0x000003e8
        /*0784*/ 	.short	0x0100
        /*0786*/ 	.byte	0x04
	.zero		1


	//   ....[106]....
        /*0788*/ 	.word	0x00000ca0
        /*078c*/ 	.word	0x000000ff
        /*0790*/ 	.word	0x000001a8
        /*0794*/ 	.short	0x0100
        /*0796*/ 	.byte	0x04
	.zero		1


	//   ....[107]....
        /*0798*/ 	.word	0x00000cb0
        /*079c*/ 	.word	0x000000ff
        /*07a0*/ 	.word	0x000003f0
        /*07a4*/ 	.short	0x0100
        /*07a6*/ 	.byte	0x04
	.zero		1


	//   ....[108]....
        /*07a8*/ 	.word	0x00000cc0
        /*07ac*/ 	.word	0x000000ff
        /*07b0*/ 	.word	0x000001b0
        /*07b4*/ 	.short	0x0100
        /*07b6*/ 	.byte	0x04
	.zero		1


	//   ....[109]....
        /*07b8*/ 	.word	0x00000cd0
        /*07bc*/ 	.word	0x000000ff
        /*07c0*/ 	.word	0x000003f8
        /*07c4*/ 	.short	0x0100
        /*07c6*/ 	.byte	0x04
	.zero		1


	//   ....[110]....
        /*07c8*/ 	.word	0x00000ce0
        /*07cc*/ 	.word	0x000000ff
        /*07d0*/ 	.word	0x000001b8
        /*07d4*/ 	.short	0x0100
        /*07d6*/ 	.byte	0x04
	.zero		1


	//   ....[111]....
        /*07d8*/ 	.word	0x00000cf0
        /*07dc*/ 	.word	0x000000ff
        /*07e0*/ 	.word	0x00000400
        /*07e4*/ 	.short	0x0100
        /*07e6*/ 	.byte	0x04
	.zero		1


	//   ....[112]....
        /*07e8*/ 	.word	0x00000d00
        /*07ec*/ 	.word	0x000000ff
        /*07f0*/ 	.word	0x000001c0
        /*07f4*/ 	.short	0x0100
        /*07f6*/ 	.byte	0x04
	.zero		1


	//   ....[113]....
        /*07f8*/ 	.word	0x00000d10
        /*07fc*/ 	.word	0x000000ff
        /*0800*/ 	.word	0x00000408
        /*0804*/ 	.short	0x0100
        /*0806*/ 	.byte	0x04
	.zero		1


	//   ....[114]....
        /*0808*/ 	.word	0x00000d20
        /*080c*/ 	.word	0x000000ff
        /*0810*/ 	.word	0x000001c8
        /*0814*/ 	.short	0x0100
        /*0816*/ 	.byte	0x04
	.zero		1


	//   ....[115]....
        /*0818*/ 	.word	0x00000d30
        /*081c*/ 	.word	0x000000ff
        /*0820*/ 	.word	0x00000410
        /*0824*/ 	.short	0x0100
        /*0826*/ 	.byte	0x04
	.zero		1


	//   ....[116]....
        /*0828*/ 	.word	0x00000d40
        /*082c*/ 	.word	0x000000ff
        /*0830*/ 	.word	0x000001d0
        /*0834*/ 	.short	0x0100
        /*0836*/ 	.byte	0x04
	.zero		1


	//   ....[117]....
        /*0838*/ 	.word	0x00000d50
        /*083c*/ 	.word	0x000000ff
        /*0840*/ 	.word	0x00000418
        /*0844*/ 	.short	0x0100
        /*0846*/ 	.byte	0x04
	.zero		1


	//   ....[118]....
        /*0848*/ 	.word	0x00000d60
        /*084c*/ 	.word	0x000000ff
        /*0850*/ 	.word	0x000001d8
        /*0854*/ 	.short	0x0100
        /*0856*/ 	.byte	0x04
	.zero		1


	//   ....[119]....
        /*0858*/ 	.word	0x00000d70
        /*085c*/ 	.word	0x000000ff
        /*0860*/ 	.word	0x00000420
        /*0864*/ 	.short	0x0100
        /*0866*/ 	.byte	0x04
	.zero		1


	//   ....[120]....
        /*0868*/ 	.word	0x00000d80
        /*086c*/ 	.word	0x000000ff
        /*0870*/ 	.word	0x000001e0
        /*0874*/ 	.short	0x0100
        /*0876*/ 	.byte	0x04
	.zero		1


	//   ....[121]....
        /*0878*/ 	.word	0x00000d90
        /*087c*/ 	.word	0x000000ff
        /*0880*/ 	.word	0x00000428
        /*0884*/ 	.short	0x0100
        /*0886*/ 	.byte	0x04
	.zero		1


	//   ....[122]....
        /*0888*/ 	.word	0x00000da0
        /*088c*/ 	.word	0x000000ff
        /*0890*/ 	.word	0x000001e8
        /*0894*/ 	.short	0x0100
        /*0896*/ 	.byte	0x04
	.zero		1


	//   ....[123]....
        /*0898*/ 	.word	0x00000db0
        /*089c*/ 	.word	0x000000ff
        /*08a0*/ 	.word	0x00000430
        /*08a4*/ 	.short	0x0100
        /*08a6*/ 	.byte	0x04
	.zero		1


	//   ....[124]....
        /*08a8*/ 	.word	0x00000dc0
        /*08ac*/ 	.word	0x000000ff
        /*08b0*/ 	.word	0x000001f0
        /*08b4*/ 	.short	0x0100
        /*08b6*/ 	.byte	0x04
	.zero		1


	//   ....[125]....
        /*08b8*/ 	.word	0x00000dd0
        /*08bc*/ 	.word	0x000000ff
        /*08c0*/ 	.word	0x00000438
        /*08c4*/ 	.short	0x0100
        /*08c6*/ 	.byte	0x04
	.zero		1


	//   ....[126]....
        /*08c8*/ 	.word	0x00000de0
        /*08cc*/ 	.word	0x000000ff
        /*08d0*/ 	.word	0x000001f8
        /*08d4*/ 	.short	0x0100
        /*08d6*/ 	.byte	0x04
	.zero		1


	//   ....[127]....
        /*08d8*/ 	.word	0x00000df0
        /*08dc*/ 	.word	0x000000ff
        /*08e0*/ 	.word	0x00000440
        /*08e4*/ 	.short	0x0100
        /*08e6*/ 	.byte	0x04
	.zero		1


	//   ....[128]....
        /*08e8*/ 	.word	0x00000e00
        /*08ec*/ 	.word	0x000000ff
        /*08f0*/ 	.word	0x00000200
        /*08f4*/ 	.short	0x0100
        /*08f6*/ 	.byte	0x04
	.zero		1


	//   ....[129]....
        /*08f8*/ 	.word	0x00000e10
        /*08fc*/ 	.word	0x000000ff
        /*0900*/ 	.word	0x00000448
        /*0904*/ 	.short	0x0100
        /*0906*/ 	.byte	0x04
	.zero		1


	//   ....[130]....
        /*0908*/ 	.word	0x00000e20
        /*090c*/ 	.word	0x000000ff
        /*0910*/ 	.word	0x00000208
        /*0914*/ 	.short	0x0100
        /*0916*/ 	.byte	0x04
	.zero		1


	//   ....[131]....
        /*0918*/ 	.word	0x00000e30
        /*091c*/ 	.word	0x000000ff
        /*0920*/ 	.word	0x00000450
        /*0924*/ 	.short	0x0100
        /*0926*/ 	.byte	0x04
	.zero		1


	//   ....[132]....
        /*0928*/ 	.word	0x00000e40
        /*092c*/ 	.word	0x000000ff
        /*0930*/ 	.word	0x00000210
        /*0934*/ 	.short	0x0100
        /*0936*/ 	.byte	0x04
	.zero		1


	//   ....[133]....
        /*0938*/ 	.word	0x00000e50
        /*093c*/ 	.word	0x000000ff
        /*0940*/ 	.word	0x00000458
        /*0944*/ 	.short	0x0100
        /*0946*/ 	.byte	0x04
	.zero		1


	//   ....[134]....
        /*0948*/ 	.word	0x00000e60
        /*094c*/ 	.word	0x000000ff
        /*0950*/ 	.word	0x00000218
        /*0954*/ 	.short	0x0100
        /*0956*/ 	.byte	0x04
	.zero		1


	//   ....[135]....
        /*0958*/ 	.word	0x00000e70
        /*095c*/ 	.word	0x000000ff
        /*0960*/ 	.word	0x00000460
        /*0964*/ 	.short	0x0100
        /*0966*/ 	.byte	0x04
	.zero		1


	//   ....[136]....
        /*0968*/ 	.word	0x00000e80
        /*096c*/ 	.word	0x000000ff
        /*0970*/ 	.word	0x00000220
        /*0974*/ 	.short	0x0100
        /*0976*/ 	.byte	0x04
	.zero		1


	//   ....[137]....
        /*0978*/ 	.word	0x00000e90
        /*097c*/ 	.word	0x000000ff
        /*0980*/ 	.word	0x00000468
        /*0984*/ 	.short	0x0100
        /*0986*/ 	.byte	0x04
	.zero		1


	//   ....[138]....
        /*0988*/ 	.word	0x00000ea0
        /*098c*/ 	.word	0x000000ff
        /*0990*/ 	.word	0x00000228
        /*0994*/ 	.short	0x0100
        /*0996*/ 	.byte	0x04
	.zero		1


	//   ....[139]....
        /*0998*/ 	.word	0x00000eb0
        /*099c*/ 	.word	0x000000ff
        /*09a0*/ 	.word	0x00000470
        /*09a4*/ 	.short	0x0100
        /*09a6*/ 	.byte	0x04
	.zero		1


	//   ....[140]....
        /*09a8*/ 	.word	0x00000ec0
        /*09ac*/ 	.word	0x000000ff
        /*09b0*/ 	.word	0x00000230
        /*09b4*/ 	.short	0x0100
        /*09b6*/ 	.byte	0x04
	.zero		1


	//   ....[141]....
        /*09b8*/ 	.word	0x00000ed0
        /*09bc*/ 	.word	0x000000ff
        /*09c0*/ 	.word	0x00000478
        /*09c4*/ 	.short	0x0100
        /*09c6*/ 	.byte	0x04
	.zero		1


	//   ....[142]....
        /*09c8*/ 	.word	0x00000ee0
        /*09cc*/ 	.word	0x000000ff
        /*09d0*/ 	.word	0x00000238
        /*09d4*/ 	.short	0x0100
        /*09d6*/ 	.byte	0x04
	.zero		1


	//   ....[143]....
        /*09d8*/ 	.word	0x00000ef0
        /*09dc*/ 	.word	0x000000ff
        /*09e0*/ 	.word	0x00000480
        /*09e4*/ 	.short	0x0100
        /*09e6*/ 	.byte	0x04
	.zero		1


	//   ....[144]....
        /*09e8*/ 	.word	0x00000f00
        /*09ec*/ 	.word	0x000000ff
        /*09f0*/ 	.word	0x00000240
        /*09f4*/ 	.short	0x0100
        /*09f6*/ 	.byte	0x04
	.zero		1


	//   ....[145]....
        /*09f8*/ 	.word	0x00000f10
        /*09fc*/ 	.word	0x000000ff
        /*0a00*/ 	.word	0x00000488
        /*0a04*/ 	.short	0x0100
        /*0a06*/ 	.byte	0x04
	.zero		1


	//   ....[146]....
        /*0a08*/ 	.word	0x00001050
        /*0a0c*/ 	.word	0x000000ff
        /*0a10*/ 	.word	0x00000490
        /*0a14*/ 	.short	0x0100
        /*0a16*/ 	.byte	0x04
	.zero		1


	//   ....[147]....
        /*0a18*/ 	.word	0x00001060
        /*0a1c*/ 	.word	0x000000ff
        /*0a20*/ 	.word	0x00000498
        /*0a24*/ 	.short	0x0100
        /*0a26*/ 	.byte	0x04
	.zero		1


	//   ....[148]....
        /*0a28*/ 	.word	0x00001150
        /*0a2c*/ 	.word	0x000000ff
        /*0a30*/ 	.word	0x000004a0
        /*0a34*/ 	.short	0x0100
        /*0a36*/ 	.byte	0x06
	.zero		1


	//   ....[149]....
        /*0a38*/ 	.word	0x00001160
        /*0a3c*/ 	.word	0x000000ff
        /*0a40*/ 	.word	0x000004a8
        /*0a44*/ 	.short	0x0100
        /*0a46*/ 	.byte	0x06
	.zero		1


	//   ....[150]....
        /*0a48*/ 	.word	0x000012a0
        /*0a4c*/ 	.word	0x000000ff
        /*0a50*/ 	.word	0x000004b0
        /*0a54*/ 	.short	0x0100
        /*0a56*/ 	.byte	0x06
	.zero		1


	//   ....[151]....
        /*0a58*/ 	.word	0x000012b0
        /*0a5c*/ 	.word	0x000000ff
        /*0a60*/ 	.word	0x000004c0
        /*0a64*/ 	.short	0x0100
        /*0a66*/ 	.byte	0x06
	.zero		1


	//   ....[152]....
        /*0a68*/ 	.word	0x000012c0
        /*0a6c*/ 	.word	0x000000ff
        /*0a70*/ 	.word	0x000004b8
        /*0a74*/ 	.short	0x0100
        /*0a76*/ 	.byte	0x06
	.zero		1


	//   ....[153]....
        /*0a78*/ 	.word	0x000012d0
        /*0a7c*/ 	.word	0x000000ff
        /*0a80*/ 	.word	0x000004c8
        /*0a84*/ 	.short	0x0100
        /*0a86*/ 	.byte	0x06
	.zero		1


	//   ....[154]....
        /*0a88*/ 	.word	0x00001400
        /*0a8c*/ 	.word	0x000000ff
        /*0a90*/ 	.word	0x000004d0
        /*0a94*/ 	.short	0x0100
        /*0a96*/ 	.byte	0x04
	.zero		1


	//   ....[155]....
        /*0a98*/ 	.word	0x00001410
        /*0a9c*/ 	.word	0x000000ff
        /*0aa0*/ 	.word	0x000004f0
        /*0aa4*/ 	.short	0x0100
        /*0aa6*/ 	.byte	0x04
	.zero		1


	//   ....[156]....
        /*0aa8*/ 	.word	0x00001420
        /*0aac*/ 	.word	0x000000ff
        /*0ab0*/ 	.word	0x000004d8
        /*0ab4*/ 	.short	0x0100
        /*0ab6*/ 	.byte	0x04
	.zero		1


	//   ....[157]....
        /*0ab8*/ 	.word	0x00001430
        /*0abc*/ 	.word	0x000000ff
        /*0ac0*/ 	.word	0x000004f8
        /*0ac4*/ 	.short	0x0100
        /*0ac6*/ 	.byte	0x04
	.zero		1


	//   ....[158]....
        /*0ac8*/ 	.word	0x00001440
        /*0acc*/ 	.word	0x000000ff
        /*0ad0*/ 	.word	0x000004e0
        /*0ad4*/ 	.short	0x0100
        /*0ad6*/ 	.byte	0x04
	.zero		1


	//   ....[159]....
        /*0ad8*/ 	.word	0x00001450
        /*0adc*/ 	.word	0x000000ff
        /*0ae0*/ 	.word	0x00000500
        /*0ae4*/ 	.short	0x0100
        /*0ae6*/ 	.byte	0x04
	.zero		1


	//   ....[160]....
        /*0ae8*/ 	.word	0x00001460
        /*0aec*/ 	.word	0x000000ff
        /*0af0*/ 	.word	0x000004e8
        /*0af4*/ 	.short	0x0100
        /*0af6*/ 	.byte	0x04
	.zero		1


	//   ....[161]....
        /*0af8*/ 	.word	0x00001470
        /*0afc*/ 	.word	0x000000ff
        /*0b00*/ 	.word	0x00000508
        /*0b04*/ 	.short	0x0100
        /*0b06*/ 	.byte	0x04
	.zero		1


	//   ....[162]....
        /*0b08*/ 	.word	0x00001560
        /*0b0c*/ 	.word	0x000000ff
        /*0b10*/ 	.word	0x00000510
        /*0b14*/ 	.short	0x0100
        /*0b16*/ 	.byte	0x04
	.zero		1


	//   ....[163]....
        /*0b18*/ 	.word	0x00001570
        /*0b1c*/ 	.word	0x000000ff
        /*0b20*/ 	.word	0x00000520
        /*0b24*/ 	.short	0x0100
        /*0b26*/ 	.byte	0x04
	.zero		1


	//   ....[164]....
        /*0b28*/ 	.word	0x00001580
        /*0b2c*/ 	.word	0x000000ff
        /*0b30*/ 	.word	0x00000518
        /*0b34*/ 	.short	0x0100
        /*0b36*/ 	.byte	0x04
	.zero		1


	//   ....[165]....
        /*0b38*/ 	.word	0x00001590
        /*0b3c*/ 	.word	0x000000ff
        /*0b40*/ 	.word	0x00000528
        /*0b44*/ 	.short	0x0100
        /*0b46*/ 	.byte	0x04
	.zero		1


	//   ....[166]....
        /*0b48*/ 	.word	0x000020a0
        /*0b4c*/ 	.word	0x00000003
        /*0b50*/ 	.word	0x00000520
        /*0b54*/ 	.short	0x010a
        /*0b56*/ 	.byte	0xff
	.zero		1


	//   ....[167]....
        /*0b58*/ 	.word	0x000020d0
        /*0b5c*/ 	.word	0x00000003
        /*0b60*/ 	.word	0x00000510
        /*0b64*/ 	.short	0x0101
        /*0b66*/ 	.byte	0xff
	.zero		1


	//   ....[168]....
        /*0b68*/ 	.word	0x000021a0
        /*0b6c*/ 	.word	0x000000ff
        /*0b70*/ 	.word	0x00000248
        /*0b74*/ 	.short	0x010a
        /*0b76*/ 	.byte	0x04
	.zero		1


	//   ....[169]....
        /*0b78*/ 	.word	0x00002230
        /*0b7c*/ 	.word	0x000000ff
        /*0b80*/ 	.word	0x00000248
        /*0b84*/ 	.short	0x010a
        /*0b86*/ 	.byte	0x21
	.zero		1


	//   ....[170]....
        /*0b88*/ 	.word	0x000023f0
        /*0b8c*/ 	.word	0x000000ff
        /*0b90*/ 	.word	0x00000248
        /*0b94*/ 	.short	0x010a
        /*0b96*/ 	.byte	0x07
	.zero		1


	//   ....[171]....
        /*0b98*/ 	.word	0x000024e0
        /*0b9c*/ 	.word	0x000000ff
        /*0ba0*/ 	.word	0x000004a8
        /*0ba4*/ 	.short	0x0101
        /*0ba6*/ 	.byte	0x06
	.zero		1


	//   ....[172]....
        /*0ba8*/ 	.word	0x00002500
        /*0bac*/ 	.word	0x000000ff
        /*0bb0*/ 	.word	0x00000248
        /*0bb4*/ 	.short	0x010a
        /*0bb6*/ 	.byte	0x04
	.zero		1


	//   ....[173]....
        /*0bb8*/ 	.word	0x00002580
        /*0bbc*/ 	.word	0x000000ff
        /*0bc0*/ 	.word	0x00000248
        /*0bc4*/ 	.short	0x010a
        /*0bc6*/ 	.byte	0x11
	.zero		1


	//   ....[174]....
        /*0bc8*/ 	.word	0x00002710
        /*0bcc*/ 	.word	0x000000ff
        /*0bd0*/ 	.word	0x00000248
        /*0bd4*/ 	.short	0x010a
        /*0bd6*/ 	.byte	0x08
	.zero		1


	//   ....[175]....
        /*0bd8*/ 	.word	0x00002860
        /*0bdc*/ 	.word	0x00000003
        /*0be0*/ 	.word	0x000004b0
        /*0be4*/ 	.short	0x010a
        /*0be6*/ 	.byte	0xff
	.zero		1


	//   ....[176]....
        /*0be8*/ 	.word	0x000029b0
        /*0bec*/ 	.word	0x00000000
        /*0bf0*/ 	.word	0x00000000
        /*0bf4*/ 	.short	0x0101
        /*0bf6*/ 	.byte	0xff
	.zero		1


	//   ....[177]....
        /*0bf8*/ 	.word	0x00002f70
        /*0bfc*/ 	.word	0x000000ff
        /*0c00*/ 	.word	0x00000248
        /*0c04*/ 	.short	0x010a
        /*0c06*/ 	.byte	0x04
	.zero		1


	//   ....[178]....
        /*0c08*/ 	.word	0x00003010
        /*0c0c*/ 	.word	0x000000ff
        /*0c10*/ 	.word	0x00000000
        /*0c14*/ 	.short	0x010a
        /*0c16*/ 	.byte	0x07
	.zero		1


	//   ....[179]....
        /*0c18*/ 	.word	0x000030a0
        /*0c1c*/ 	.word	0x000000ff
        /*0c20*/ 	.word	0x00000000
        /*0c24*/ 	.short	0x010a
        /*0c26*/ 	.byte	0x05
	.zero		1


	//   ....[180]....
        /*0c28*/ 	.word	0x00003130
        /*0c2c*/ 	.word	0x000000ff
        /*0c30*/ 	.word	0x00000000
        /*0c34*/ 	.short	0x010a
        /*0c36*/ 	.byte	0x05
	.zero		1


	//   ....[181]....
        /*0c38*/ 	.word	0x00003290
        /*0c3c*/ 	.word	0x00000002
        /*0c40*/ 	.word	0x00000510
        /*0c44*/ 	.short	0x010a
        /*0c46*/ 	.byte	0xff
	.zero		1


	//   ....[182]....
        /*0c48*/ 	.word	0x000032f0
        /*0c4c*/ 	.word	0x00000004
        /*0c50*/ 	.word	0x00000000
        /*0c54*/ 	.short	0x0101
        /*0c56*/ 	.byte	0xff
	.zero		1


	//   ....[183]....
        /*0c58*/ 	.word	0x00003310
        /*0c5c*/ 	.word	0x000000ff
        /*0c60*/ 	.word	0x000004c0
        /*0c64*/ 	.short	0x010a
        /*0c66*/ 	.byte	0x04
	.zero		1


	//   ....[184]....
        /*0c68*/ 	.word	0x00003430
        /*0c6c*/ 	.word	0x00000002
        /*0c70*/ 	.word	0x000004b0
        /*0c74*/ 	.short	0x010a
        /*0c76*/ 	.byte	0xff
	.zero		1


	//   ....[185]....
        /*0c78*/ 	.word	0x00003540
        /*0c7c*/ 	.word	0x00000002
        /*0c80*/ 	.word	0x00000000
        /*0c84*/ 	.short	0x0101
        /*0c86*/ 	.byte	0xff
	.zero		1


	//   ....[186]....
        /*0c88*/ 	.word	0x000035d0
        /*0c8c*/ 	.word	0x000000ff
        /*0c90*/ 	.word	0x000004c0
        /*0c94*/ 	.short	0x0106
        /*0c96*/ 	.byte	0x04
	.zero		1


	//   ....[187]....
        /*0c98*/ 	.word	0x000035f0
        /*0c9c*/ 	.word	0x000000ff
        /*0ca0*/ 	.word	0x000004c0
        /*0ca4*/ 	.short	0x010a
        /*0ca6*/ 	.byte	0x04
	.zero		1


	//   ....[188]....
        /*0ca8*/ 	.word	0x00003680
        /*0cac*/ 	.word	0x000000ff
        /*0cb0*/ 	.word	0x000004c0
        /*0cb4*/ 	.short	0x0106
        /*0cb6*/ 	.byte	0x07
	.zero		1


	//   ....[189]....
        /*0cb8*/ 	.word	0x000036c0
        /*0cbc*/ 	.word	0x00000000
        /*0cc0*/ 	.word	0x000004c0
        /*0cc4*/ 	.short	0x010a
        /*0cc6*/ 	.byte	0xff
	.zero		1


	//   ....[190]....
        /*0cc8*/ 	.word	0x00003bb0
        /*0ccc*/ 	.word	0x00000000
        /*0cd0*/ 	.word	0x000004b0
        /*0cd4*/ 	.short	0x010a
        /*0cd6*/ 	.byte	0xff
	.zero		1


	//   ....[191]....
        /*0cd8*/ 	.word	0x00003cb0
        /*0cdc*/ 	.word	0x00000003
        /*0ce0*/ 	.word	0x00000000
        /*0ce4*/ 	.short	0x0101
        /*0ce6*/ 	.byte	0xff
	.zero		1


	//   ....[192]....
        /*0ce8*/ 	.word	0x00003cc0
        /*0cec*/ 	.word	0x000000ff
        /*0cf0*/ 	.word	0x00000000
        /*0cf4*/ 	.short	0x010a
        /*0cf6*/ 	.byte	0x04
	.zero		1


	//   ....[193]....
        /*0cf8*/ 	.word	0x00003cd0
        /*0cfc*/ 	.word	0x000000ff
        /*0d00*/ 	.word	0x000004f0
        /*0d04*/ 	.short	0x010a
        /*0d06*/ 	.byte	0x13
	.zero		1


	//   ....[194]....
        /*0d08*/ 	.word	0x00003e10
        /*0d0c*/ 	.word	0x000000ff
        /*0d10*/ 	.word	0x00000000
        /*0d14*/ 	.short	0x010a
        /*0d16*/ 	.byte	0x06
	.zero		1


	//   ....[195]....
        /*0d18*/ 	.word	0x00003f10
        /*0d1c*/ 	.word	0x000000ff
        /*0d20*/ 	.word	0x00000000
        /*0d24*/ 	.short	0x010a
        /*0d26*/ 	.byte	0x04
	.zero		1


	//   ....[196]....
        /*0d28*/ 	.word	0x00004100
        /*0d2c*/ 	.word	0x000000ff
        /*0d30*/ 	.word	0x00000000
        /*0d34*/ 	.short	0x010a
        /*0d36*/ 	.byte	0x04
	.zero		1


	//   ....[197]....
        /*0d38*/ 	.word	0x00004190
        /*0d3c*/ 	.word	0x000000ff
        /*0d40*/ 	.word	0x00000000
        /*0d44*/ 	.short	0x010a
        /*0d46*/ 	.byte	0x05
	.zero		1


	//   ....[198]....
        /*0d48*/ 	.word	0x00004220
        /*0d4c*/ 	.word	0x000000ff
        /*0d50*/ 	.word	0x00000000
        /*0d54*/ 	.short	0x010a
        /*0d56*/ 	.byte	0x05
	.zero		1


	//   ....[199]....
        /*0d58*/ 	.word	0x000042b0
        /*0d5c*/ 	.word	0x000000ff
        /*0d60*/ 	.word	0x00000000
        /*0d64*/ 	.short	0x010a
        /*0d66*/ 	.byte	0x04
	.zero		1


	//   ....[200]....
        /*0d68*/ 	.word	0x000047a0
        /*0d6c*/ 	.word	0x00000003
        /*0d70*/ 	.word	0x000004b0
        /*0d74*/ 	.short	0x010a
        /*0d76*/ 	.byte	0xff
	.zero		1


	//   ....[201]....
        /*0d78*/ 	.word	0x00004910
        /*0d7c*/ 	.word	0x00000000
        /*0d80*/ 	.word	0x00000000
        /*0d84*/ 	.short	0x0101
        /*0d86*/ 	.byte	0xff
	.zero		1


	//   ....[202]....
        /*0d88*/ 	.word	0x00004dd0
        /*0d8c*/ 	.word	0x000000ff
        /*0d90*/ 	.word	0x000004a8
        /*0d94*/ 	.short	0x010a
        /*0d96*/ 	.byte	0x11
	.zero		1


	//   ....[203]....
        /*0d98*/ 	.word	0x00004f60
        /*0d9c*/ 	.word	0x000000ff
        /*0da0*/ 	.word	0x00000498
        /*0da4*/ 	.short	0x010a
        /*0da6*/ 	.byte	0x11
	.zero		1


	//   ....[204]....
        /*0da8*/ 	.word	0x00005170
        /*0dac*/ 	.word	0x000000ff
        /*0db0*/ 	.word	0x00000490
        /*0db4*/ 	.short	0x010b
        /*0db6*/ 	.byte	0x11
	.zero		1


	//   ....[205]....
        /*0db8*/ 	.word	0x00005180
        /*0dbc*/ 	.word	0x000000ff
        /*0dc0*/ 	.word	0x00000000
        /*0dc4*/ 	.short	0x0101
        /*0dc6*/ 	.byte	0x30
	.zero		1


	//   ....[206]....
        /*0dc8*/ 	.word	0x000051c0
        /*0dcc*/ 	.word	0x00000000
        /*0dd0*/ 	.word	0x00000498
        /*0dd4*/ 	.short	0x010a
        /*0dd6*/ 	.byte	0xff
	.zero		1


	//   ....[207]....
        /*0dd8*/ 	.word	0x000054b0
        /*0ddc*/ 	.word	0x00000008
        /*0de0*/ 	.word	0x000004b0
        /*0de4*/ 	.short	0x010a
        /*0de6*/ 	.byte	0xff
	.zero		1


	//   ....[208]....
        /*0de8*/ 	.word	0x00005630
        /*0dec*/ 	.word	0x00000000
        /*0df0*/ 	.word	0x00000000
        /*0df4*/ 	.short	0x0101
        /*0df6*/ 	.byte	0xff
	.zero		1


	//   ....[209]....
        /*0df8*/ 	.word	0x000060c0
        /*0dfc*/ 	.word	0x000000ff
        /*0e00*/ 	.word	0x00000490
        /*0e04*/ 	.short	0x010a
        /*0e06*/ 	.byte	0x2c
	.zero		1


	//   ....[210]....
        /*0e08*/ 	.word	0x000060e0
        /*0e0c*/ 	.word	0x00000038
        /*0e10*/ 	.word	0x000004d0
        /*0e14*/ 	.short	0x010a
        /*0e16*/ 	.byte	0xff
	.zero		1


	//   ....[211]....
        /*0e18*/ 	.word	0x00006210
        /*0e1c*/ 	.word	0x000000ff
        /*0e20*/ 	.word	0x00000490
        /*0e24*/ 	.short	0x010a
        /*0e26*/ 	.byte	0x2c
	.zero		1


	//   ....[212]....
        /*0e28*/ 	.word	0x000062e0
        /*0e2c*/ 	.word	0x000000ff
        /*0e30*/ 	.word	0x00000000
        /*0e34*/ 	.short	0x0101
        /*0e36*/ 	.byte	0x04
	.zero		1


	//   ....[213]....
        /*0e38*/ 	.word	0x00006340
        /*0e3c*/ 	.word	0x00000038
        /*0e40*/ 	.word	0x000004d0
        /*0e44*/ 	.short	0x010a
        /*0e46*/ 	.byte	0xff
	.zero		1


	//   ....[214]....
        /*0e48*/ 	.word	0x00006660
        /*0e4c*/ 	.word	0x000000ff
        /*0e50*/ 	.word	0x00000000
        /*0e54*/ 	.short	0x0101
        /*0e56*/ 	.byte	0x04
	.zero		1


	//   ....[215]....
        /*0e58*/ 	.word	0x00006bb0
        /*0e5c*/ 	.word	0x00000003
        /*0e60*/ 	.word	0x00000520
        /*0e64*/ 	.short	0x010a
        /*0e66*/ 	.byte	0xff
	.zero		1


	//   ....[216]....
        /*0e68*/ 	.word	0x00006c10
        /*0e6c*/ 	.word	0x00000000
        /*0e70*/ 	.word	0x00000248
        /*0e74*/ 	.short	0x010a
        /*0e76*/ 	.byte	0xff
	.zero		1


	//   ....[217]....
        /*0e78*/ 	.word	0x00006c70
        /*0e7c*/ 	.word	0x00000000
        /*0e80*/ 	.word	0x00000248
        /*0e84*/ 	.short	0x010a
        /*0e86*/ 	.byte	0xff
	.zero		1


	//   ....[218]....
        /*0e88*/ 	.word	0x00006cc0
        /*0e8c*/ 	.word	0x00000003
        /*0e90*/ 	.word	0x000004b0
        /*0e94*/ 	.short	0x010a
        /*0e96*/ 	.byte	0xff
	.zero		1


	//   ....[219]....
        /*0e98*/ 	.word	0x00006d20
        /*0e9c*/ 	.word	0x00000002
        /*0ea0*/ 	.word	0x00000248
        /*0ea4*/ 	.short	0x010a
        /*0ea6*/ 	.byte	0xff
	.zero		1


	//   ....[220]....
        /*0ea8*/ 	.word	0x00006d80
        /*0eac*/ 	.word	0x00000002
        /*0eb0*/ 	.word	0x00000000
        /*0eb4*/ 	.short	0x010a
        /*0eb6*/ 	.byte	0xff
	.zero		1


	//   ....[221]....
        /*0eb8*/ 	.word	0x00006de0
        /*0ebc*/ 	.word	0x00000002
        /*0ec0*/ 	.word	0x00000000
        /*0ec4*/ 	.short	0x010a
        /*0ec6*/ 	.byte	0xff
	.zero		1


	//   ....[222]....
        /*0ec8*/ 	.word	0x00006e40
        /*0ecc*/ 	.word	0x00000002
        /*0ed0*/ 	.word	0x00000000
        /*0ed4*/ 	.short	0x010a
        /*0ed6*/ 	.byte	0xff
	.zero		1


	//   ....[223]....
        /*0ed8*/ 	.word	0x00006e90
        /*0edc*/ 	.word	0x00000002
        /*0ee0*/ 	.word	0x00000510
        /*0ee4*/ 	.short	0x010a
        /*0ee6*/ 	.byte	0xff
	.zero		1


	//   ....[224]....
        /*0ee8*/ 	.word	0x00006ef0
        /*0eec*/ 	.word	0x00000002
        /*0ef0*/ 	.word	0x000004c0
        /*0ef4*/ 	.short	0x010a
        /*0ef6*/ 	.byte	0xff
	.zero		1


	//   ....[225]....
        /*0ef8*/ 	.word	0x00006f40
        /*0efc*/ 	.word	0x00000002
        /*0f00*/ 	.word	0x000004b0
        /*0f04*/ 	.short	0x010a
        /*0f06*/ 	.byte	0xff
	.zero		1


	//   ....[226]....
        /*0f08*/ 	.word	0x00006fa0
        /*0f0c*/ 	.word	0x00000000
        /*0f10*/ 	.word	0x000004c0
        /*0f14*/ 	.short	0x010a
        /*0f16*/ 	.byte	0xff
	.zero		1


	//   ....[227]....
        /*0f18*/ 	.word	0x00006ff0
        /*0f1c*/ 	.word	0x00000000
        /*0f20*/ 	.word	0x000004b0
        /*0f24*/ 	.short	0x010a
        /*0f26*/ 	.byte	0xff
	.zero		1


	//   ....[228]....
        /*0f28*/ 	.word	0x00007050
        /*0f2c*/ 	.word	0x00000003
        /*0f30*/ 	.word	0x000004f0
        /*0f34*/ 	.short	0x010a
        /*0f36*/ 	.byte	0xff
	.zero		1


	//   ....[229]....
        /*0f38*/ 	.word	0x000070b0
        /*0f3c*/ 	.word	0x00000000
        /*0f40*/ 	.word	0x00000000
        /*0f44*/ 	.short	0x010a
        /*0f46*/ 	.byte	0xff
	.zero		1


	//   ....[230]....
        /*0f48*/ 	.word	0x00007110
        /*0f4c*/ 	.word	0x00000000
        /*0f50*/ 	.word	0x00000000
        /*0f54*/ 	.short	0x010a
        /*0f56*/ 	.byte	0xff
	.zero		1


	//   ....[231]....
        /*0f58*/ 	.word	0x00007170
        /*0f5c*/ 	.word	0x00000000
        /*0f60*/ 	.word	0x00000000
        /*0f64*/ 	.short	0x010a
        /*0f66*/ 	.byte	0xff
	.zero		1


	//   ....[232]....
        /*0f68*/ 	.word	0x000071d0
        /*0f6c*/ 	.word	0x00000000
        /*0f70*/ 	.word	0x00000000
        /*0f74*/ 	.short	0x010a
        /*0f76*/ 	.byte	0xff
	.zero		1


	//   ....[233]....
        /*0f78*/ 	.word	0x00007230
        /*0f7c*/ 	.word	0x00000000
        /*0f80*/ 	.word	0x00000000
        /*0f84*/ 	.short	0x010a
        /*0f86*/ 	.byte	0xff
	.zero		1


	//   ....[234]....
        /*0f88*/ 	.word	0x00007280
        /*0f8c*/ 	.word	0x00000003
        /*0f90*/ 	.word	0x000004b0
        /*0f94*/ 	.short	0x010a
        /*0f96*/ 	.byte	0xff
	.zero		1


	//   ....[235]....
        /*0f98*/ 	.word	0x000072e0
        /*0f9c*/ 	.word	0x00000000
        /*0fa0*/ 	.word	0x000004a8
        /*0fa4*/ 	.short	0x010a
        /*0fa6*/ 	.byte	0xff
	.zero		1


	//   ....[236]....
        /*0fa8*/ 	.word	0x00007340
        /*0fac*/ 	.word	0x00000003
        /*0fb0*/ 	.word	0x00000498
        /*0fb4*/ 	.short	0x010a
        /*0fb6*/ 	.byte	0xff
	.zero		1


	//   ....[237]....
        /*0fb8*/ 	.word	0x00007390
        /*0fbc*/ 	.word	0x00000008
        /*0fc0*/ 	.word	0x000004b0
        /*0fc4*/ 	.short	0x010a
        /*0fc6*/ 	.byte	0xff
	.zero		1


	//   ....[238]....
        /*0fc8*/ 	.word	0x000073f0
        /*0fcc*/ 	.word	0x00000000
        /*0fd0*/ 	.word	0x00000490
        /*0fd4*/ 	.short	0x010a
        /*0fd6*/ 	.byte	0xff
	.zero		1


	//   ....[239]....
        /*0fd8*/ 	.word	0x00007440
        /*0fdc*/ 	.word	0x00000038
        /*0fe0*/ 	.word	0x000004d0
        /*0fe4*/ 	.short	0x010a
        /*0fe6*/ 	.byte	0xff
	.zero		1


	//----- nvinfo : EIATTR_NUM_MBARRIERS
	.align		4
.L_47:
        /*0fe8*/ 	.byte	0x03, 0x38
        /*0fea*/ 	.short	0x00a6


	//----- nvinfo : EIATTR_EXIT_INSTR_OFFSETS
	.align		4
        /*0fec*/ 	.byte	0x04, 0x1c
        /*0fee*/ 	.short	(.L_49 - .L_48)


	//   ....[0]....
.L_48:
        /*0ff0*/ 	.word	0x00002f90


	//   ....[1]....
        /*0ff4*/ 	.word	0x00003690


	//   ....[2]....
        /*0ff8*/ 	.word	0x000036f0


	//   ....[3]....
        /*0ffc*/ 	.word	0x00004510


	//   ....[4]....
        /*1000*/ 	.word	0x000051f0


	//   ....[5]....
        /*1004*/ 	.word	0x00005230


	//   ....[6]....
        /*1008*/ 	.word	0x00006ba0


	//----- nvinfo : EIATTR_MAX_THREADS
	.align		4
.L_49:
        /*100c*/ 	.byte	0x04, 0x05
        /*100e*/ 	.short	(.L_51 - .L_50)
.L_50:
        /*1010*/ 	.word	0x00000100
        /*1014*/ 	.word	0x00000001
        /*1018*/ 	.word	0x00000001


	//----- nvinfo : EIATTR_CRS_STACK_SIZE
	.align		4
.L_51:
        /*101c*/ 	.byte	0x04, 0x1e
        /*101e*/ 	.short	(.L_53 - .L_52)
.L_52:
        /*1020*/ 	.word	0x00000000


	//----- nvinfo : EIATTR_CBANK_PARAM_SIZE
	.align		4
.L_53:
        /*1024*/ 	.byte	0x03, 0x19
        /*1026*/ 	.short	0x0800


	//----- nvinfo : EIATTR_PARAM_CBANK
	.align		4
        /*1028*/ 	.byte	0x04, 0x0a
        /*102a*/ 	.short	(.L_55 - .L_54)
	.align		4
.L_54:
        /*102c*/ 	.word	index@(.nv.constant0._ZN7cutlass13device_kernelINS_4gemm6kernel13GemmUniversalIN4cute5tupleIJiiiiEEENS1_10collective13CollectiveMmaINS1_35MainloopSm100TmaUmmaWarpSpecializedILi73ELi2ELi4ENS5_IJNS4_1CILi2EEENSA_ILi1EEESC_EEEEENS5_IJNSA_ILi64EEENSA_ILi32EEESG_EEEaNS5_IJlSC_lEEEaSI_NS4_8TiledMMAINS4_8MMA_AtomIJNS4_15SM100_MMA_S8_SSIaaiLi64ELi32ELNS4_4UMMA5MajorE0ELSN_0ELNSM_8SaturateE0EEEEEENS4_6LayoutINS5_IJSC_SC_SC_EEENS5_IJNSA_ILi0EEEST_ST_EEEEENS5_IJNS4_10UnderscoreESW_SW_EEEEENS4_13SM90_TMA_LOADENS4_14ComposedLayoutINS4_7SwizzleILi1ELi4ELi3EEENS4_18smem_ptr_flag_bitsILi8EEENSR_INS5_IJNSA_ILi8EEESG_EEENS5_IJSG_SC_EEEEEEEvNS4_8identityENS4_23SM90_TMA_LOAD_MULTICASTES19_vS1A_EENS_8epilogue10collective18CollectiveEpilogueINS1D_23Sm100TmaWarpSpecializedILi1ELi1ELi16ELb0ELb0EEEJSH_NS5_IJNSR_ISF_SC_EENSR_ISG_SC_EEEEEaSI_aSI_NS1D_6fusion15FusionCallbacksIS1H_NS1L_17LinearCombinationIaiaiLNS_15FloatRoundStyleE2EEESH_S1K_JEEENS4_5SM1004TMEM4LOAD26SM100_TMEM_LOAD_16dp32b16xESZ_S19_NS4_39AutoVectorizingCopyWithAssumedAlignmentILi128EEENS4_14SM90_TMA_STOREES19_S1W_S1W_EEEvvEEEEvNT_6ParamsE)
        /*1030*/ 	.short	0x0380
        /*1032*/ 	.short	0x0800


	//----- nvinfo : EIATTR_SW_WAR
	.align		4
.L_55:
        /*1034*/ 	.byte	0x04, 0x36
        /*1036*/ 	.short	(.L_57 - .L_56)
.L_56:
        /*1038*/ 	.word	0x00000008
.L_57:


//--------------------- .nv.callgraph             --------------------------
	.section	.nv.callgraph,"",@"SHT_CUDA_CALLGRAPH"
	.align	4
	.sectionentsize	8
	.align		4
        /*0000*/ 	.word	0x00000000
	.align		4
        /*0004*/ 	.word	0xffffffff
	.align		4
        /*0008*/ 	.word	index@(_ZN7cutlass13device_kernelINS_4gemm6kernel13GemmUniversalIN4cute5tupleIJiiiiEEENS1_10collective13CollectiveMmaINS1_35MainloopSm100TmaUmmaWarpSpecializedILi73ELi2ELi4ENS5_IJNS4_1CILi2EEENSA_ILi1EEESC_EEEEENS5_IJNSA_ILi64EEENSA_ILi32EEESG_EEEaNS5_IJlSC_lEEEaSI_NS4_8TiledMMAINS4_8MMA_AtomIJNS4_15SM100_MMA_S8_SSIaaiLi64ELi32ELNS4_4UMMA5MajorE0ELSN_0ELNSM_8SaturateE0EEEEEENS4_6LayoutINS5_IJSC_SC_SC_EEENS5_IJNSA_ILi0EEEST_ST_EEEEENS5_IJNS4_10UnderscoreESW_SW_EEEEENS4_13SM90_TMA_LOADENS4_14ComposedLayoutINS4_7SwizzleILi1ELi4ELi3EEENS4_18smem_ptr_flag_bitsILi8EEENSR_INS5_IJNSA_ILi8EEESG_EEENS5_IJSG_SC_EEEEEEEvNS4_8identityENS4_23SM90_TMA_LOAD_MULTICASTES19_vS1A_EENS_8epilogue10collective18CollectiveEpilogueINS1D_23Sm100TmaWarpSpecializedILi1ELi1ELi16ELb0ELb0EEEJSH_NS5_IJNSR_ISF_SC_EENSR_ISG_SC_EEEEEaSI_aSI_NS1D_6fusion15FusionCallbacksIS1H_NS1L_17LinearCombinationIaiaiLNS_15FloatRoundStyleE2EEESH_S1K_JEEENS4_5SM1004TMEM4LOAD26SM100_TMEM_LOAD_16dp32b16xESZ_S19_NS4_39AutoVectorizingCopyWithAssumedAlignmentILi128EEENS4_14SM90_TMA_STOREES19_S1W_S1W_EEEvvEEEEvNT_6ParamsE)
	.align		4
        /*000c*/ 	.word	index@(__assertfail)
	.align		4
        /*0010*/ 	.word	0x00000000
	.align		4
        /*0014*/ 	.word	0xfffffffe
	.align		4
        /*0018*/ 	.word	0x00000000
	.align		4
        /*001c*/ 	.word	0xfffffffd
	.align		4
        /*0020*/ 	.word	0x00000000
	.align		4
        /*0024*/ 	.word	0xfffffffc


//--------------------- .nv.constant4             --------------------------
	.section	.nv.constant4,"a",@progbits
	.align	8
	.align		8
.nv.constant4:
        /*0000*/ 	.dword	__assertfail
	.align		8
        /*0008*/ 	.dword	__unnamed_1
	.align		8
        /*0010*/ 	.dword	__unnamed_2
	.align		8
        /*0018*/ 	.dword	_ZN40_INTERNAL_5df556b6_4_k_cu_1827f8c6_344244cuda3std3__45__cpo5beginE
	.align		8
        /*0020*/ 	.dword	_ZN40_INTERNAL_5df556b6_4_k_cu_1827f8c6_344244cuda3std3__45__cpo3endE
	.align		8
        /*0028*/ 	.dword	_ZN40_INTERNAL_5df556b6_4_k_cu_1827f8c6_344244cuda3std3__45__cpo6cbeginE
	.align		8
        /*0030*/ 	.dword	_ZN40_INTERNAL_5df556b6_4_k_cu_1827f8c6_344244cuda3std3__45__cpo4cendE
	.align		8
        /*0038*/ 	.dword	_ZN40_INTERNAL_5df556b6_4_k_cu_1827f8c6_344244cuda3std3__442_GLOBAL__N__5df556b6_4_k_cu_1827f8c6_344246ignoreE
	.align		8
        /*0040*/ 	.dword	_ZN40_INTERNAL_5df556b6_4_k_cu_1827f8c6_344244cuda3std3__419piecewise_constructE
	.align		8
        /*0048*/ 	.dword	_ZN40_INTERNAL_5df556b6_4_k_cu_1827f8c6_344244cuda3std3__48in_placeE
	.align		8
        /*0050*/ 	.dword	_ZN40_INTERNAL_5df556b6_4_k_cu_1827f8c6_344244cuda3std6ranges3__45__cpo4swapE
	.align		8
        /*0058*/ 	.dword	_ZN40_INTERNAL_5df556b6_4_k_cu_1827f8c6_344244cuda3std6ranges3__45__cpo9iter_moveE
	.align		8
        /*0060*/ 	.dword	_ZN40_INTERNAL_5df556b6_4_k_cu_1827f8c6_344244cute7productE
	.align		8
        /*0068*/ 	.dword	_ZN40_INTERNAL_5df556b6_4_k_cu_1827f8c6_344244cute1_E
	.align		8
        /*0070*/ 	.dword	$str$25
	.align		8
        /*0078*/ 	.dword	$str$26
	.align		8
        /*0080*/ 	.dword	$str$27
	.align		8
        /*0088*/ 	.dword	$str$28


//--------------------- .text._ZN7cutlass13device_kernelINS_4gemm6kernel13GemmUniversalIN4cute5tupleIJiiiiEEENS1_10collective13CollectiveMmaINS1_35MainloopSm100TmaUmmaWarpSpecializedILi73ELi2ELi4ENS5_IJNS4_1CILi2EEENSA_ILi1EEESC_EEEEENS5_IJNSA_ILi64EEENSA_ILi32EEESG_EEEaNS5_IJlSC_lEEEaSI_NS4_8TiledMMAINS4_8MMA_AtomIJNS4_15SM100_MMA_S8_SSIaaiLi64ELi32ELNS4_4UMMA5MajorE0ELSN_0ELNSM_8SaturateE0EEEEEENS4_6LayoutINS5_IJSC_SC_SC_EEENS5_IJNSA_ILi0EEEST_ST_EEEEENS5_IJNS4_10UnderscoreESW_SW_EEEEENS4_13SM90_TMA_LOADENS4_14ComposedLayoutINS4_7SwizzleILi1ELi4ELi3EEENS4_18smem_ptr_flag_bitsILi8EEENSR_INS5_IJNSA_ILi8EEESG_EEENS5_IJSG_SC_EEEEEEEvNS4_8identityENS4_23SM90_TMA_LOAD_MULTICASTES19_vS1A_EENS_8epilogue10collective18CollectiveEpilogueINS1D_23Sm100TmaWarpSpecializedILi1ELi1ELi16ELb0ELb0EEEJSH_NS5_IJNSR_ISF_SC_EENSR_ISG_SC_EEEEEaSI_aSI_NS1D_6fusion15FusionCallbacksIS1H_NS1L_17LinearCombinationIaiaiLNS_15FloatRoundStyleE2EEESH_S1K_JEEENS4_5SM1004TMEM4LOAD26SM100_TMEM_LOAD_16dp32b16xESZ_S19_NS4_39AutoVectorizingCopyWithAssumedAlignmentILi128EEENS4_14SM90_TMA_STOREES19_S1W_S1W_EEEvvEEEEvNT_6ParamsE --------------------------
	.section	.text._ZN7cutlass13device_kernelINS_4gemm6kernel13GemmUniversalIN4cute5tupleIJiiiiEEENS1_10collective13CollectiveMmaINS1_35MainloopSm100TmaUmmaWarpSpecializedILi73ELi2ELi4ENS5_IJNS4_1CILi2EEENSA_ILi1EEESC_EEEEENS5_IJNSA_ILi64EEENSA_ILi32EEESG_EEEaNS5_IJlSC_lEEEaSI_NS4_8TiledMMAINS4_8MMA_AtomIJNS4_15SM100_MMA_S8_SSIaaiLi64ELi32ELNS4_4UMMA5MajorE0ELSN_0ELNSM_8SaturateE0EEEEEENS4_6LayoutINS5_IJSC_SC_SC_EEENS5_IJNSA_ILi0EEEST_ST_EEEEENS5_IJNS4_10UnderscoreESW_SW_EEEEENS4_13SM90_TMA_LOADENS4_14ComposedLayoutINS4_7SwizzleILi1ELi4ELi3EEENS4_18smem_ptr_flag_bitsILi8EEENSR_INS5_IJNSA_ILi8EEESG_EEENS5_IJSG_SC_EEEEEEEvNS4_8identityENS4_23SM90_TMA_LOAD_MULTICASTES19_vS1A_EENS_8epilogue10collective18CollectiveEpilogueINS1D_23Sm100TmaWarpSpecializedILi1ELi1ELi16ELb0ELb0EEEJSH_NS5_IJNSR_ISF_SC_EENSR_ISG_SC_EEEEEaSI_aSI_NS1D_6fusion15FusionCallbacksIS1H_NS1L_17LinearCombinationIaiaiLNS_15FloatRoundStyleE2EEESH_S1K_JEEENS4_5SM1004TMEM4LOAD26SM100_TMEM_LOAD_16dp32b16xESZ_S19_NS4_39AutoVectorizingCopyWithAssumedAlignmentILi128EEENS4_14SM90_TMA_STOREES19_S1W_S1W_EEEvvEEEEvNT_6ParamsE,"ax",@progbits
	.align	128
.text._ZN7cutlass13device_kernelINS_4gemm6kernel13GemmUniversalIN4cute5tupleIJiiiiEEENS1_10collective13CollectiveMmaINS1_35MainloopSm100TmaUmmaWarpSpecializedILi73ELi2ELi4ENS5_IJNS4_1CILi2EEENSA_ILi1EEESC_EEEEENS5_IJNSA_ILi64EEENSA_ILi32EEESG_EEEaNS5_IJlSC_lEEEaSI_NS4_8TiledMMAINS4_8MMA_AtomIJNS4_15SM100_MMA_S8_SSIaaiLi64ELi32ELNS4_4UMMA5MajorE0ELSN_0ELNSM_8SaturateE0EEEEEENS4_6LayoutINS5_IJSC_SC_SC_EEENS5_IJNSA_ILi0EEEST_ST_EEEEENS5_IJNS4_10UnderscoreESW_SW_EEEEENS4_13SM90_TMA_LOADENS4_14ComposedLayoutINS4_7SwizzleILi1ELi4ELi3EEENS4_18smem_ptr_flag_bitsILi8EEENSR_INS5_IJNSA_ILi8EEESG_EEENS5_IJSG_SC_EEEEEEEvNS4_8identityENS4_23SM90_TMA_LOAD_MULTICASTES19_vS1A_EENS_8epilogue10collective18CollectiveEpilogueINS1D_23Sm100TmaWarpSpecializedILi1ELi1ELi16ELb0ELb0EEEJSH_NS5_IJNSR_ISF_SC_EENSR_ISG_SC_EEEEEaSI_aSI_NS1D_6fusion15FusionCallbacksIS1H_NS1L_17LinearCombinationIaiaiLNS_15FloatRoundStyleE2EEESH_S1K_JEEENS4_5SM1004TMEM4LOAD26SM100_TMEM_LOAD_16dp32b16xESZ_S19_NS4_39AutoVectorizingCopyWithAssumedAlignmentILi128EEENS4_14SM90_TMA_STOREES19_S1W_S1W_EEEvvEEEEvNT_6ParamsE:
        .type           _ZN7cutlass13device_kernelINS_4gemm6kernel13GemmUniversalIN4cute5tupleIJiiiiEEENS1_10collective13CollectiveMmaINS1_35MainloopSm100TmaUmmaWarpSpecializedILi73ELi2ELi4ENS5_IJNS4_1CILi2EEENSA_ILi1EEESC_EEEEENS5_IJNSA_ILi64EEENSA_ILi32EEESG_EEEaNS5_IJlSC_lEEEaSI_NS4_8TiledMMAINS4_8MMA_AtomIJNS4_15SM100_MMA_S8_SSIaaiLi64ELi32ELNS4_4UMMA5MajorE0ELSN_0ELNSM_8SaturateE0EEEEEENS4_6LayoutINS5_IJSC_SC_SC_EEENS5_IJNSA_ILi0EEEST_ST_EEEEENS5_IJNS4_10UnderscoreESW_SW_EEEEENS4_13SM90_TMA_LOADENS4_14ComposedLayoutINS4_7SwizzleILi1ELi4ELi3EEENS4_18smem_ptr_flag_bitsILi8EEENSR_INS5_IJNSA_ILi8EEESG_EEENS5_IJSG_SC_EEEEEEEvNS4_8identityENS4_23SM90_TMA_LOAD_MULTICASTES19_vS1A_EENS_8epilogue10collective18CollectiveEpilogueINS1D_23Sm100TmaWarpSpecializedILi1ELi1ELi16ELb0ELb0EEEJSH_NS5_IJNSR_ISF_SC_EENSR_ISG_SC_EEEEEaSI_aSI_NS1D_6fusion15FusionCallbacksIS1H_NS1L_17LinearCombinationIaiaiLNS_15FloatRoundStyleE2EEESH_S1K_JEEENS4_5SM1004TMEM4LOAD26SM100_TMEM_LOAD_16dp32b16xESZ_S19_NS4_39AutoVectorizingCopyWithAssumedAlignmentILi128EEENS4_14SM90_TMA_STOREES19_S1W_S1W_EEEvvEEEEvNT_6ParamsE,@function
        .size           _ZN7cutlass13device_kernelINS_4gemm6kernel13GemmUniversalIN4cute5tupleIJiiiiEEENS1_10collective13CollectiveMmaINS1_35MainloopSm100TmaUmmaWarpSpecializedILi73ELi2ELi4ENS5_IJNS4_1CILi2EEENSA_ILi1EEESC_EEEEENS5_IJNSA_ILi64EEENSA_ILi32EEESG_EEEaNS5_IJlSC_lEEEaSI_NS4_8TiledMMAINS4_8MMA_AtomIJNS4_15SM100_MMA_S8_SSIaaiLi64ELi32ELNS4_4UMMA5MajorE0ELSN_0ELNSM_8SaturateE0EEEEEENS4_6LayoutINS5_IJSC_SC_SC_EEENS5_IJNSA_ILi0EEEST_ST_EEEEENS5_IJNS4_10UnderscoreESW_SW_EEEEENS4_13SM90_TMA_LOADENS4_14ComposedLayoutINS4_7SwizzleILi1ELi4ELi3EEENS4_18smem_ptr_flag_bitsILi8EEENSR_INS5_IJNSA_ILi8EEESG_EEENS5_IJSG_SC_EEEEEEEvNS4_8identityENS4_23SM90_TMA_LOAD_MULTICASTES19_vS1A_EENS_8epilogue10collective18CollectiveEpilogueINS1D_23Sm100TmaWarpSpecializedILi1ELi1ELi16ELb0ELb0EEEJSH_NS5_IJNSR_ISF_SC_EENSR_ISG_SC_EEEEEaSI_aSI_NS1D_6fusion15FusionCallbacksIS1H_NS1L_17LinearCombinationIaiaiLNS_15FloatRoundStyleE2EEESH_S1K_JEEENS4_5SM1004TMEM4LOAD26SM100_TMEM_LOAD_16dp32b16xESZ_S19_NS4_39AutoVectorizingCopyWithAssumedAlignmentILi128EEENS4_14SM90_TMA_STOREES19_S1W_S1W_EEEvvEEEEvNT_6ParamsE,(.L_x_139 - _ZN7cutlass13device_kernelINS_4gemm6kernel13GemmUniversalIN4cute5tupleIJiiiiEEENS1_10collective13CollectiveMmaINS1_35MainloopSm100TmaUmmaWarpSpecializedILi73ELi2ELi4ENS5_IJNS4_1CILi2EEENSA_ILi1EEESC_EEEEENS5_IJNSA_ILi64EEENSA_ILi32EEESG_EEEaNS5_IJlSC_lEEEaSI_NS4_8TiledMMAINS4_8MMA_AtomIJNS4_15SM100_MMA_S8_SSIaaiLi64ELi32ELNS4_4UMMA5MajorE0ELSN_0ELNSM_8SaturateE0EEEEEENS4_6LayoutINS5_IJSC_SC_SC_EEENS5_IJNSA_ILi0EEEST_ST_EEEEENS5_IJNS4_10UnderscoreESW_SW_EEEEENS4_13SM90_TMA_LOADENS4_14ComposedLayoutINS4_7SwizzleILi1ELi4ELi3EEENS4_18smem_ptr_flag_bitsILi8EEENSR_INS5_IJNSA_ILi8EEESG_EEENS5_IJSG_SC_EEEEEEEvNS4_8identityENS4_23SM90_TMA_LOAD_MULTICASTES19_vS1A_EENS_8epilogue10collective18CollectiveEpilogueINS1D_23Sm100TmaWarpSpecializedILi1ELi1ELi16ELb0ELb0EEEJSH_NS5_IJNSR_ISF_SC_EENSR_ISG_SC_EEEEEaSI_aSI_NS1D_6fusion15FusionCallbacksIS1H_NS1L_17LinearCombinationIaiaiLNS_15FloatRoundStyleE2EEESH_S1K_JEEENS4_5SM1004TMEM4LOAD26SM100_TMEM_LOAD_16dp32b16xESZ_S19_NS4_39AutoVectorizingCopyWithAssumedAlignmentILi128EEENS4_14SM90_TMA_STOREES19_S1W_S1W_EEEvvEEEEvNT_6ParamsE)
        .other          _ZN7cutlass13device_kernelINS_4gemm6kernel13GemmUniversalIN4cute5tupleIJiiiiEEENS1_10collective13CollectiveMmaINS1_35MainloopSm100TmaUmmaWarpSpecializedILi73ELi2ELi4ENS5_IJNS4_1CILi2EEENSA_ILi1EEESC_EEEEENS5_IJNSA_ILi64EEENSA_ILi32EEESG_EEEaNS5_IJlSC_lEEEaSI_NS4_8TiledMMAINS4_8MMA_AtomIJNS4_15SM100_MMA_S8_SSIaaiLi64ELi32ELNS4_4UMMA5MajorE0ELSN_0ELNSM_8SaturateE0EEEEEENS4_6LayoutINS5_IJSC_SC_SC_EEENS5_IJNSA_ILi0EEEST_ST_EEEEENS5_IJNS4_10UnderscoreESW_SW_EEEEENS4_13SM90_TMA_LOADENS4_14ComposedLayoutINS4_7SwizzleILi1ELi4ELi3EEENS4_18smem_ptr_flag_bitsILi8EEENSR_INS5_IJNSA_ILi8EEESG_EEENS5_IJSG_SC_EEEEEEEvNS4_8identityENS4_23SM90_TMA_LOAD_MULTICASTES19_vS1A_EENS_8epilogue10collective18CollectiveEpilogueINS1D_23Sm100TmaWarpSpecializedILi1ELi1ELi16ELb0ELb0EEEJSH_NS5_IJNSR_ISF_SC_EENSR_ISG_SC_EEEEEaSI_aSI_NS1D_6fusion15FusionCallbacksIS1H_NS1L_17LinearCombinationIaiaiLNS_15FloatRoundStyleE2EEESH_S1K_JEEENS4_5SM1004TMEM4LOAD26SM100_TMEM_LOAD_16dp32b16xESZ_S19_NS4_39AutoVectorizingCopyWithAssumedAlignmentILi128EEENS4_14SM90_TMA_STOREES19_S1W_S1W_EEEvvEEEEvNT_6ParamsE,@"STO_CUDA_ENTRY STV_DEFAULT"
_ZN7cutlass13device_kernelINS_4gemm6kernel13GemmUniversalIN4cute5tupleIJiiiiEEENS1_10collective13CollectiveMmaINS1_35MainloopSm100TmaUmmaWarpSpecializedILi73ELi2ELi4ENS5_IJNS4_1CILi2EEENSA_ILi1EEESC_EEEEENS5_IJNSA_ILi64EEENSA_ILi32EEESG_EEEaNS5_IJlSC_lEEEaSI_NS4_8TiledMMAINS4_8MMA_AtomIJNS4_15SM100_MMA_S8_SSIaaiLi64ELi32ELNS4_4UMMA5MajorE0ELSN_0ELNSM_8SaturateE0EEEEEENS4_6LayoutINS5_IJSC_SC_SC_EEENS5_IJNSA_ILi0EEEST_ST_EEEEENS5_IJNS4_10UnderscoreESW_SW_EEEEENS4_13SM90_TMA_LOADENS4_14ComposedLayoutINS4_7SwizzleILi1ELi4ELi3EEENS4_18smem_ptr_flag_bitsILi8EEENSR_INS5_IJNSA_ILi8EEESG_EEENS5_IJSG_SC_EEEEEEEvNS4_8identityENS4_23SM90_TMA_LOAD_MULTICASTES19_vS1A_EENS_8epilogue10collective18CollectiveEpilogueINS1D_23Sm100TmaWarpSpecializedILi1ELi1ELi16ELb0ELb0EEEJSH_NS5_IJNSR_ISF_SC_EENSR_ISG_SC_EEEEEaSI_aSI_NS1D_6fusion15FusionCallbacksIS1H_NS1L_17LinearCombinationIaiaiLNS_15FloatRoundStyleE2EEESH_S1K_JEEENS4_5SM1004TMEM4LOAD26SM100_TMEM_LOAD_16dp32b16xESZ_S19_NS4_39AutoVectorizingCopyWithAssumedAlignmentILi128EEENS4_14SM90_TMA_STOREES19_S1W_S1W_EEEvvEEEEvNT_6ParamsE:
[----:B------:R-:W1:Y:S01]  /*0000*/  LDC R1, c[0x0][0x37c] ;  /* 0x0000df00ff017b82 */ /* 0x000e620000000800 */
[----:B------:R-:W2:Y:S01]  /*0010*/  S2R R39, SR_TID.X ;  /* 0x0000000000277919 */ /* 0x000ea20000002100 */
[----:B------:R-:W3:Y:S01]  /*0020*/  LDCU.64 UR8, c[0x0][0x890] ;  /* 0x00011200ff0877ac */ /* 0x000ee20008000a00 */
[----:B------:R-:W-:Y:S02]  /*0030*/  PRMT R49, RZ, 0x7610, R49 ;  /* 0x00007610ff317816 */ /* 0x000fe40000000031 */
[----:B------:R-:W-:Y:S01]  /*0040*/  ELECT P3, URZ, PT ;  /* 0x0000000000ff782f */ /* 0x000fe20003860000 */
[----:B---3--:R-:W-:-:S04]  /*0050*/  UISETP.NE.U32.AND UP0, UPT, UR8, URZ, UPT ;  /* 0x000000ff0800728c */ /* 0x008fc8000bf05070 */
[----:B------:R-:W-:Y:S01]  /*0060*/  UISETP.NE.AND.EX UP0, UPT, UR9, URZ, UPT, UP0 ;  /* 0x000000ff0900728c */ /* 0x000fe2000bf05300 */
[----:B--2---:R-:W-:-:S05]  /*0070*/  SHF.R.U32.HI R50, RZ, 0x5, R39 ;  /* 0x00000005ff327819 */ /* 0x004fca0000011627 */
[----:B------:R-:W2:Y:S02]  /*0080*/  SHFL.IDX PT, R0, R50, RZ, 0x1f ;  /* 0x00001fff32007589 */ /* 0x000ea400000e0000 */
[----:B--2---:R-:W-:Y:S01]  /*0090*/  R2UR UR18, R0 ;  /* 0x00000000001272ca */ /* 0x004fe200000e0000 */
[----:B-1----:R-:W-:-:S14]  /*00a0*/  BRA.U UP0, `(.L_x_0) ;  /* 0x0000000100307547 */ /* 0x002fdc000b800000 */
[----:B------:R-:W1:Y:S02]  /*00b0*/  LDCU.64 UR4, c[0x0][0x888] ;  /* 0x00011100ff0477ac */ /* 0x000e640008000a00 */
[----:B-1----:R-:W-:-:S04]  /*00c0*/  UISETP.NE.U32.AND UP0, UPT, UR4, URZ, UPT ;  /* 0x000000ff0400728c */ /* 0x002fc8000bf05070 */
[----:B------:R-:W-:-:S09]  /*00d0*/  UISETP.NE.AND.EX UP0, UPT, UR5, URZ, UPT, UP0 ;  /* 0x000000ff0500728c */ /* 0x000fd2000bf05300 */
[----:B------:R-:W-:Y:S05]  /*00e0*/  BRA.U !UP0, `(.L_x_1) ;  /* 0x0000000108147547 */ /* 0x000fea000b800000 */
[----:B------:R-:W1:Y:S01]  /*00f0*/  LDC.64 R26, c[0x0][0x888] ;  /* 0x00022200ff1a7b82 */ /* 0x000e620000000a00 */
[----:B------:R-:W1:Y:S02]  /*0100*/  LDCU.64 UR4, c[0x0][0x358] ;  /* 0x00006b00ff0477ac */ /* 0x000e640008000a00 */
[----:B-1----:R1:W5:Y:S01]  /*0110*/  LDG.E R26, desc[UR4][R26.64] ;  /* 0x000000041a1a7981 */ /* 0x002362000c1e1900 */
[----:B------:R-:W-:Y:S01]  /*0120*/  HFMA2 R49, -RZ, RZ, 0, 5.9604644775390625e-08 ;  /* 0x00000001ff317431 */ /* 0x000fe200000001ff */
[----:B------:R-:W-:Y:S05]  /*0130*/  BRA `(.L_x_0) ;  /* 0x00000000000c7947 */ /* 0x000fea0003800000 */
.L_x_1:
[----:B------:R-:W1:Y:S01]  /*0140*/  LDCU UR4, c[0x0][0x880] ;  /* 0x00011000ff0477ac */ /* 0x000e620008000800 */
[----:B------:R-:W-:Y:S01]  /*0150*/  HFMA2 R49, -RZ, RZ, 0, 5.9604644775390625e-08 ;  /* 0x00000001ff317431 */ /* 0x000fe200000001ff */
[----:B-1----:R-:W-:-:S07]  /*0160*/  MOV R26, UR4 ;  /* 0x00000004001a7c02 */ /* 0x002fce0008000f00 */
.L_x_0:
[----:B------:R-:W2:Y:S02]  /*0170*/  LDCU.64 UR4, c[0x0][0x8b0] ;  /* 0x00011600ff0477ac */ /* 0x000ea40008000a00 */
[----:B--2---:R-:W-:-:S04]  /*0180*/  UISETP.NE.U32.AND UP0, UPT, UR4, URZ, UPT ;  /* 0x000000ff0400728c */ /* 0x004fc8000bf05070 */
[----:B------:R-:W-:-:S09]  /*0190*/  UISETP.NE.AND.EX UP0, UPT, UR5, URZ, UPT, UP0 ;  /* 0x000000ff0500728c */ /* 0x000fd2000bf05300 */
[----:B------:R-:W-:Y:S05]  /*01a0*/  BRA.U UP0, `(.L_x_2) ;  /* 0x0000000100287547 */ /* 0x000fea000b800000 */
[----:B------:R-:W2:Y:S02]  /*01b0*/  LDCU.64 UR4, c[0x0][0x8a8] ;  /* 0x00011500ff0477ac */ /* 0x000ea40008000a00 */
[----:B--2---:R-:W-:-:S04]  /*01c0*/  UISETP.NE.U32.AND UP0, UPT, UR4, URZ, UPT ;  /* 0x000000ff0400728c */ /* 0x004fc8000bf05070 */
[----:B------:R-:W-:-:S09]  /*01d0*/  UISETP.NE.AND.EX UP0, UPT, UR5, URZ, UPT, UP0 ;  /* 0x000000ff0500728c */ /* 0x000fd2000bf05300 */
[----:B------:R-:W-:Y:S05]  /*01e0*/  BRA.U !UP0, `(.L_x_3) ;  /* 0x0000000108107547 */ /* 0x000fea000b800000 */
[----:B------:R-:W2:Y:S01]  /*01f0*/  LDC.64 R2, c[0x0][0x8a8] ;  /* 0x00022a00ff027b82 */ /* 0x000ea20000000a00 */
[----:B------:R-:W2:Y:S02]  /*0200*/  LDCU.64 UR4, c[0x0][0x358] ;  /* 0x00006b00ff0477ac */ /* 0x000ea40008000a00 */
[----:B--2---:R2:W5:Y:S01]  /*0210*/  LDG.E R23, desc[UR4][R2.64] ;  /* 0x0000000402177981 */ /* 0x004562000c1e1900 */
[----:B------:R-:W-:Y:S05]  /*0220*/  BRA `(.L_x_2) ;  /* 0x0000000000087947 */ /* 0x000fea0003800000 */
.L_x_3:
[----:B------:R-:W2:Y:S02]  /*0230*/  LDCU UR4, c[0x0][0x8a0] ;  /* 0x00011400ff0477ac */ /* 0x000ea40008000800 */
[----:B--2---:R-:W-:Y:S02]  /*0240*/  MOV R23, UR4 ;  /* 0x0000000400177c02 */ /* 0x004fe40008000f00 */
.L_x_2:
[----:B------:R-:W-:Y:S01]  /*0250*/  IMAD.U32 R0, RZ, RZ, UR18 ;  /* 0x00000012ff007e24 */ /* 0x000fe2000f8e00ff */
[----:B------:R-:W-:Y:S04]  /*0260*/  BSSY.RECONVERGENT B0, `(.L_x_4) ;  /* 0x000000c000007945 */ /* 0x000fe80003800200 */
[C---:B------:R-:W-:Y:S02]  /*0270*/  ISETP.NE.OR P1, PT, R0.reuse, 0x1, !P3 ;  /* 0x000000010000780c */ /* 0x040fe40005f25670 */
[----:B------:R-:W-:-:S11]  /*0280*/  ISETP.NE.OR P0, PT, R0, 0x3, !P3 ;  /* 0x000000030000780c */ /* 0x000fd60005f05670 */
[----:B------:R-:W-:Y:S05]  /*0290*/  @P1 BRA `(.L_x_5) ;  /* 0x0000000000201947 */ /* 0x000fea0003800000 */
[----:B------:R-:W3:Y:S02]  /*02a0*/  LDCU.64 UR4, c[0x0][0x348] ;  /* 0x00006900ff0477ac */ /* 0x000ee40008000a00 */
[----:B---3--:R-:W-:Y:S02]  /*02b0*/  UIADD3 UR6, UP1, UPT, UR4, 0x80, URZ ;  /* 0x0000008004067890 */ /* 0x008fe4000ff3e0ff */
[----:B------:R-:W-:Y:S02]  /*02c0*/  UIADD3 UR4, UP0, UPT, UR4, 0x180, URZ ;  /* 0x0000018004047890 */ /* 0x000fe4000ff1e0ff */
[----:B------:R-:W-:Y:S02]  /*02d0*/  UIADD3.X UR7, UPT, UPT, URZ, UR5, URZ, UP1, !UPT ;  /* 0x00000005ff077290 */ /* 0x000fe40008ffe4ff */
[----:B------:R-:W-:-:S07]  /*02e0*/  UIADD3.X UR5, UPT, UPT, URZ, UR5, URZ, UP0, !UPT ;  /* 0x00000005ff057290 */ /* 0x000fce00087fe4ff */
[----:B------:R3:W-:Y:S02]  /*02f0*/  UTMACCTL.PF [UR6] ;  /* 0x00000000060079b9 */ /* 0x0007e40008040000 */
[----:B------:R3:W-:Y:S02]  /*0300*/  UTMACCTL.PF [UR4] ;  /* 0x00000000040079b9 */ /* 0x0007e40008040000 */
[----:B---3--:R-:W-:Y:S01]  /*0310*/  NOP ;  /* 0x0000000000007918 */ /* 0x008fe20000000000 */
.L_x_5:
[----:B------:R-:W-:Y:S05]  /*0320*/  BSYNC.RECONVERGENT B0 ;  /* 0x0000000000007941 */ /* 0x000fea0003800200 */
.L_x_4:
[----:B------:R-:W-:Y:S04]  /*0330*/  BSSY.RECONVERGENT B0, `(.L_x_6) ;  /* 0x000000a000007945 */ /* 0x000fe80003800200 */
        /* <DEDUP_REMOVED lines=9> */
.L_x_7:
[----:B------:R-:W-:Y:S05]  /*03d0*/  BSYNC.RECONVERGENT B0 ;  /* 0x0000000000007941 */ /* 0x000fea0003800200 */
.L_x_6:
[----:B------:R-:W3:Y:S01]  /*03e0*/  LDCU.64 UR4, c[0x0][0x888] ;  /* 0x00011100ff0477ac */ /* 0x000ee20008000a00 */
[----:B------:R-:W-:Y:S02]  /*03f0*/  UISETP.EQ.U32.AND UP2, UPT, UR8, URZ, UPT ;  /* 0x000000ff0800728c */ /* 0x000fe4000bf42070 */
[----:B------:R-:W-:Y:S02]  /*0400*/  UPLOP3.LUT UP3, UPT, UPT, UPT, UPT, 0x80, 0x8 ;  /* 0x000000000008789c */ /* 0x000fe40003f6f070 */
[----:B---3--:R-:W-:-:S04]  /*0410*/  UISETP.NE.U32.AND UP0, UPT, UR4, URZ, UPT ;  /* 0x000000ff0400728c */ /* 0x008fc8000bf05070 */
[----:B------:R-:W-:-:S04]  /*0420*/  UISETP.NE.AND.EX UP1, UPT, UR5, URZ, UPT, UP0 ;  /* 0x000000ff0500728c */ /* 0x000fc8000bf25300 */
[----:B------:R-:W-:-:S04]  /*0430*/  UISETP.EQ.OR.EX UP4, UPT, UR9, URZ, !UP1, UP2 ;  /* 0x000000ff0900728c */ /* 0x000fc8000cf82720 */
[----:B------:R-:W-:-:S05]  /*0440*/  UP2UR UR61, UPR, URZ, 0x10 ;  /* 0x00000010ff3d7883 */ /* 0x000fca0008000000 */
[----:B------:R-:W-:Y:S07]  /*0450*/  BRA.U !UP4, `(.L_x_8) ;  /* 0x000000010c207547 */ /* 0x000fee000b800000 */
[----:B-----5:R-:W-:Y:S01]  /*0460*/  R2UR UR5, R26 ;  /* 0x000000001a0572ca */ /* 0x020fe200000e0000 */
[----:B------:R-:W-:Y:S02]  /*0470*/  UISETP.NE.U32.AND UP2, UPT, UR8, URZ, UPT ;  /* 0x000000ff0800728c */ /* 0x000fe4000bf45070 */
[----:B------:R-:W-:Y:S02]  /*0480*/  USEL UR4, URZ, 0xffffffff, UP1 ;  /* 0xffffffffff047887 */ /* 0x000fe40008800000 */
[----:B------:R-:W-:-:S08]  /*0490*/  UISETP.NE.AND.EX UP2, UPT, UR9, URZ, UPT, UP2 ;  /* 0x000000ff0900728c */ /* 0x000fd0000bf45320 */
[----:B------:R-:W-:-:S04]  /*04a0*/  UISETP.NE.AND UP0, UPT, UR5, URZ, UPT ;  /* 0x000000ff0500728c */ /* 0x000fc8000bf05270 */
[----:B------:R-:W-:-:S04]  /*04b0*/  @!UP2 USEL UR4, URZ, 0xffffffff, UP0 ;  /* 0xffffffffff04a887 */ /* 0x000fc80008000000 */
[----:B------:R-:W-:-:S04]  /*04c0*/  ULOP3.LUT UR4, UR4, 0x1, URZ, 0xc0, !UPT ;  /* 0x0000000104047892 */ /* 0x000fc8000f8ec0ff */
[----:B------:R-:W-:Y:S02]  /*04d0*/  UISETP.NE.U32.AND UP3, UPT, UR4, 0x1, UPT ;  /* 0x000000010400788c */ /* 0x000fe4000bf65070 */
.L_x_8:
[----:B--2---:R-:W2:Y:S02]  /*04e0*/  SHFL.IDX PT, R2, R50, RZ, 0x1f ;  /* 0x00001fff32027589 */ /* 0x004ea400000e0000 */
[----:B--2---:R-:W-:-:S13]  /*04f0*/  ISETP.NE.AND P0, PT, R2, RZ, PT ;  /* 0x000000ff0200720c */ /* 0x004fda0003f05270 */
[----:B------:R-:W-:Y:S05]  /*0500*/  @P0 BRA `(.L_x_9) ;  /* 0x00000008008c0947 */ /* 0x000fea0003800000 */
[----:B------:R-:W-:Y:S01]  /*0510*/  ELECT P0, URZ, PT ;  /* 0x0000000000ff782f */ /* 0x000fe20003800000 */
[----:B------:R-:W-:-:S12]  /*0520*/  BSSY.RECONVERGENT B0, `(.L_x_9) ;  /* 0x00000a1000007945 */ /* 0x000fd80003800200 */
[----:B------:R-:W-:Y:S05]  /*0530*/  @!P0 BRA `(.L_x_10) ;  /* 0x00000008007c8947 */ /* 0x000fea0003800000 */
[----:B------:R-:W2:Y:S01]  /*0540*/  S2UR UR4, SR_CgaCtaId ;  /* 0x00000000000479c3 */ /* 0x000ea20000008800 */
[----:B------:R-:W-:Y:S01]  /*0550*/  UMOV UR5, 0x400 ;  /* 0x0000040000057882 */ /* 0x000fe20000000000 */
[----:B------:R-:W-:Y:S01]  /*0560*/  UMOV UR8, 0x1 ;  /* 0x0000000100087882 */ /* 0x000fe20000000000 */
[----:B------:R-:W-:Y:S01]  /*0570*/  UMOV UR6, 0x2 ;  /* 0x0000000200067882 */ /* 0x000fe20000000000 */
[----:B------:R-:W-:-:S04]  /*0580*/  UIADD3 UR8, UPT, UPT, -UR8, 0x100000, URZ ;  /* 0x0010000008087890 */ /* 0x000fc8000fffe1ff */
[----:B------:R-:W-:Y:S02]  /*0590*/  USHF.L.U32 UR9, UR8, 0xb, URZ ;  /* 0x0000000b08097899 */ /* 0x000fe400080006ff */
[----:B------:R-:W-:Y:S02]  /*05a0*/  USHF.L.U32 UR8, UR8, 0x1, URZ ;  /* 0x0000000108087899 */ /* 0x000fe400080006ff */
[----:B------:R-:W-:-:S04]  /*05b0*/  UIADD3 UR6, UPT, UPT, -UR6, 0x100000, URZ ;  /* 0x0010000006067890 */ /* 0x000fc8000fffe1ff */
[----:B------:R-:W-:Y:S02]  /*05c0*/  USHF.L.U32 UR7, UR6, 0xb, URZ ;  /* 0x0000000b06077899 */ /* 0x000fe400080006ff */
[----:B------:R-:W-:Y:S02]  /*05d0*/  USHF.L.U32 UR6, UR6, 0x1, URZ ;  /* 0x0000000106067899 */ /* 0x000fe400080006ff */
[----:B--2---:R-:W-:Y:S01]  /*05e0*/  ULEA UR4, UR4, UR5, 0x18 ;  /* 0x0000000504047291 */ /* 0x004fe2000f8ec0ff */
[----:B------:R-:W2:Y:S11]  /*05f0*/  FENCE.VIEW.ASYNC.S ;  /* 0x00000000000073c6 */ /* 0x000eb60000000000 */
[----:B--2---:R2:W3:Y:S01]  /*0600*/  SYNCS.EXCH.64 URZ, [UR4], UR8 ;  /* 0x0000000804ff75b2 */ /* 0x0044e20008000100 */
[----:B------:R2:W4:Y:S01]  /*0610*/  SYNCS.EXCH.64 URZ, [UR4+0x248], UR6 ;  /* 0x0002480604ff75b2 */ /* 0x0005220008000100 */
[----:B------:R2:W1:Y:S01]  /*0620*/  SYNCS.EXCH.64 URZ, [UR4+0x8], UR8 ;  /* 0x0000080804ff75b2 */ /* 0x0004620008000100 */
        /* <DEDUP_REMOVED lines=142> */
[----:B------:R2:W1:Y:S02]  /*0f10*/  SYNCS.EXCH.64 URZ, [UR4+0x488], UR6 ;  /* 0x0004880604ff75b2 */ /* 0x0004640008000100 */
[----:B--234-:R-:W-:Y:S01]  /*0f20*/  NOP ;  /* 0x0000000000007918 */ /* 0x01cfe20000000000 */
.L_x_10:
[----:B------:R-:W-:Y:S05]  /*0f30*/  BSYNC.RECONVERGENT B0 ;  /* 0x0000000000007941 */ /* 0x000fea0003800200 */
.L_x_9:
[----:B------:R-:W2:Y:S01]  /*0f40*/  SHFL.IDX PT, R2, R50, RZ, 0x1f ;  /* 0x00001fff32027589 */ /* 0x000ea200000e0000 */
[----:B------:R-:W-:Y:S01]  /*0f50*/  NOP ;  /* 0x0000000000007918 */ /* 0x000fe20000000000 */
[----:B--2---:R-:W-:-:S13]  /*0f60*/  ISETP.NE.AND P0, PT, R2, 0x1, PT ;  /* 0x000000010200780c */ /* 0x004fda0003f05270 */
[----:B------:R-:W-:Y:S05]  /*0f70*/  @P0 BRA `(.L_x_11) ;  /* 0x0000000000400947 */ /* 0x000fea0003800000 */
        /* <DEDUP_REMOVED lines=9> */
[----:B------:R-:W-:Y:S01]  /*1010*/  USHF.L.U32 UR6, UR6, 0x1, URZ ;  /* 0x0000000106067899 */ /* 0x000fe200080006ff */
[----:B------:R-:W-:Y:S01]  /*1020*/  ELECT P0, URZ, PT ;  /* 0x0000000000ff782f */ /* 0x000fe20003800000 */
[----:B--2---:R-:W-:Y:S01]  /*1030*/  ULEA UR4, UR4, UR5, 0x18 ;  /* 0x0000000504047291 */ /* 0x004fe2000f8ec0ff */
[----:B------:R-:W2:Y:S11]  /*1040*/  FENCE.VIEW.ASYNC.S ;  /* 0x00000000000073c6 */ /* 0x000eb60000000000 */
[----:B--2---:R2:W3:Y:S01]  /*1050*/  SYNCS.EXCH.64 URZ, [UR4+0x490], UR8 ;  /* 0x0004900804ff75b2 */ /* 0x0044e20008000100 */
[----:B------:R2:W4:Y:S01]  /*1060*/  SYNCS.EXCH.64 URZ, [UR4+0x498], UR6 ;  /* 0x0004980604ff75b2 */ /* 0x0005220008000100 */
[----:B------:R-:W-:Y:S01]  /*1070*/  NOP ;  /* 0x0000000000007918 */ /* 0x000fe20000000000 */
.L_x_11:
[----:B------:R-:W1:Y:S01]  /*1080*/  SHFL.IDX PT, R2, R50, RZ, 0x1f ;  /* 0x00001fff32027589 */ /* 0x000e6200000e0000 */
[----:B------:R-:W-:Y:S01]  /*1090*/  NOP ;  /* 0x0000000000007918 */ /* 0x000fe20000000000 */
[----:B-1----:R-:W-:-:S13]  /*10a0*/  ISETP.NE.AND P0, PT, R2, 0x3, PT ;  /* 0x000000030200780c */ /* 0x002fda0003f05270 */
[----:B------:R-:W-:Y:S05]  /*10b0*/  @P0 BRA `(.L_x_12) ;  /* 0x0000000000300947 */ /* 0x000fea0003800000 */
[----:B--2---:R-:W1:Y:S01]  /*10c0*/  S2UR UR4, SR_CgaCtaId ;  /* 0x00000000000479c3 */ /* 0x004e620000008800 */
[----:B------:R-:W-:Y:S01]  /*10d0*/  UMOV UR6, 0x400 ;  /* 0x0000040000067882 */ /* 0x000fe20000000000 */
[----:B------:R-:W-:Y:S01]  /*10e0*/  UMOV UR5, 0x20 ;  /* 0x0000002000057882 */ /* 0x000fe20000000000 */
[----:B------:R-:W-:Y:S01]  /*10f0*/  ELECT P0, URZ, PT ;  /* 0x0000000000ff782f */ /* 0x000fe20003800000 */
[----:B-1----:R-:W-:Y:S02]  /*1100*/  ULEA UR6, UR4, UR6, 0x18 ;  /* 0x0000000604067291 */ /* 0x002fe4000f8ec0ff */
[----:B------:R-:W-:-:S04]  /*1110*/  UIADD3 UR4, UPT, UPT, -UR5, 0x100000, URZ ;  /* 0x0010000005047890 */ /* 0x000fc8000fffe1ff */
[----:B------:R-:W-:Y:S02]  /*1120*/  USHF.L.U32 UR5, UR4, 0xb, URZ ;  /* 0x0000000b04057899 */ /* 0x000fe400080006ff */
[----:B------:R-:W-:Y:S01]  /*1130*/  USHF.L.U32 UR4, UR4, 0x1, URZ ;  /* 0x0000000104047899 */ /* 0x000fe200080006ff */
[----:B------:R-:W1:Y:S11]  /*1140*/  FENCE.VIEW.ASYNC.S ;  /* 0x00000000000073c6 */ /* 0x000e760000000000 */
[----:B-1----:R1:W2:Y:S01]  /*1150*/  SYNCS.EXCH.64 URZ, [UR6+0x4a0], UR4 ;  /* 0x0004a00406ff75b2 */ /* 0x0022a20008000100 */
[----:B------:R1:W1:Y:S01]  /*1160*/  SYNCS.EXCH.64 URZ, [UR6+0x4a8], UR4 ;  /* 0x0004a80406ff75b2 */ /* 0x0002620008000100 */
[----:B------:R-:W-:Y:S01]  /*1170*/  NOP ;  /* 0x0000000000007918 */ /* 0x000fe20000000000 */
.L_x_12:
[----:B------:R-:W3:Y:S01]  /*1180*/  SHFL.IDX PT, R2, R50, RZ, 0x1f ;  /* 0x00001fff32027589 */ /* 0x000ee200000e0000 */
[----:B------:R-:W-:Y:S01]  /*1190*/  NOP ;  /* 0x0000000000007918 */ /* 0x000fe20000000000 */
[----:B---3--:R-:W-:-:S13]  /*11a0*/  ISETP.NE.AND P0, PT, R2, 0x4, PT ;  /* 0x000000040200780c */ /* 0x008fda0003f05270 */
[----:B------:R-:W-:Y:S05]  /*11b0*/  @P0 BRA `(.L_x_13) ;  /* 0x00000000004c0947 */ /* 0x000fea0003800000 */
[----:B-12---:R-:W1:Y:S01]  /*11c0*/  S2UR UR6, SR_CgaCtaId ;  /* 0x00000000000679c3 */ /* 0x006e620000008800 */
[----:B------:R-:W-:Y:S01]  /*11d0*/  UMOV UR4, 0x1e0 ;  /* 0x000001e000047882 */ /* 0x000fe20000000000 */
[----:B------:R-:W-:Y:S01]  /*11e0*/  UMOV UR5, 0x400 ;  /* 0x0000040000057882 */ /* 0x000fe20000000000 */
[----:B------:R-:W-:Y:S01]  /*11f0*/  USEL UR4, UR4, 0x1a0, UP3 ;  /* 0x000001a004047887 */ /* 0x000fe20009800000 */
[----:B------:R-:W-:Y:S01]  /*1200*/  UMOV UR8, 0x1 ;  /* 0x0000000100087882 */ /* 0x000fe20000000000 */
[----:B------:R-:W-:Y:S01]  /*1210*/  ELECT P0, URZ, PT ;  /* 0x0000000000ff782f */ /* 0x000fe20003800000 */
[----:B------:R-:W-:-:S04]  /*1220*/  UIADD3 UR8, UPT, UPT, -UR8, 0x100000, URZ ;  /* 0x0010000008087890 */ /* 0x000fc8000fffe1ff */
[----:B------:R-:W-:Y:S02]  /*1230*/  USHF.L.U32 UR9, UR8, 0xb, URZ ;  /* 0x0000000b08097899 */ /* 0x000fe400080006ff */
[----:B------:R-:W-:Y:S02]  /*1240*/  USHF.L.U32 UR8, UR8, 0x1, URZ ;  /* 0x0000000108087899 */ /* 0x000fe400080006ff */
[----:B-1----:R-:W-:Y:S02]  /*1250*/  ULEA UR6, UR6, UR5, 0x18 ;  /* 0x0000000506067291 */ /* 0x002fe4000f8ec0ff */
[----:B------:R-:W-:-:S04]  /*1260*/  UIADD3 UR4, UPT, UPT, -UR4, 0x100000, URZ ;  /* 0x0010000004047890 */ /* 0x000fc8000fffe1ff */
[----:B------:R-:W-:Y:S02]  /*1270*/  USHF.L.U32 UR5, UR4, 0xb, URZ ;  /* 0x0000000b04057899 */ /* 0x000fe400080006ff */
[----:B------:R-:W-:Y:S01]  /*1280*/  USHF.L.U32 UR4, UR4, 0x1, URZ ;  /* 0x0000000104047899 */ /* 0x000fe200080006ff */
[----:B------:R-:W1:Y:S03]  /*1290*/  FENCE.VIEW.ASYNC.S ;  /* 0x00000000000073c6 */ /* 0x000e660000000000 */
[----:B-1----:R3:W1:Y:S08]  /*12a0*/  SYNCS.EXCH.64 URZ, [UR6+0x4b0], UR8 ;  /* 0x0004b00806ff75b2 */ /* 0x0026700008000100 */
[----:B------:R3:W2:Y:S01]  /*12b0*/  SYNCS.EXCH.64 URZ, [UR6+0x4c0], UR4 ;  /* 0x0004c00406ff75b2 */ /* 0x0006a20008000100 */
[----:B------:R3:W1:Y:S01]  /*12c0*/  SYNCS.EXCH.64 URZ, [UR6+0x4b8], UR8 ;  /* 0x0004b80806ff75b2 */ /* 0x0006620008000100 */
[----:B------:R3:W1:Y:S02]  /*12d0*/  SYNCS.EXCH.64 URZ, [UR6+0x4c8], UR4 ;  /* 0x0004c80406ff75b2 */ /* 0x0006640008000100 */
[----:B---3--:R-:W-:Y:S01]  /*12e0*/  NOP ;  /* 0x0000000000007918 */ /* 0x008fe20000000000 */
.L_x_13:
[----:B------:R-:W3:Y:S01]  /*12f0*/  SHFL.IDX PT, R2, R50, RZ, 0x1f ;  /* 0x00001fff32027589 */ /* 0x000ee200000e0000 */
[----:B------:R-:W-:Y:S01]  /*1300*/  NOP ;  /* 0x0000000000007918 */ /* 0x000fe20000000000 */
[----:B---3--:R-:W-:-:S13]  /*1310*/  ISETP.NE.AND P0, PT, R2, 0x5, PT ;  /* 0x000000050200780c */ /* 0x008fda0003f05270 */
[----:B------:R-:W-:Y:S05]  /*1320*/  @P0 BRA `(.L_x_14) ;  /* 0x0000000000580947 */ /* 0x000fea0003800000 */
[----:B-12---:R-:W1:Y:S01]  /*1330*/  S2UR UR4, SR_CgaCtaId ;  /* 0x00000000000479c3 */ /* 0x006e620000008800 */
        /* <DEDUP_REMOVED lines=10> */
[----:B-1----:R-:W-:Y:S01]  /*13e0*/  ULEA UR4, UR4, UR5, 0x18 ;  /* 0x0000000504047291 */ /* 0x002fe2000f8ec0ff */
[----:B------:R-:W1:Y:S11]  /*13f0*/  FENCE.VIEW.ASYNC.S ;  /* 0x00000000000073c6 */ /* 0x000e760000000000 */
[----:B-1----:R3:W1:Y:S01]  /*1400*/  SYNCS.EXCH.64 URZ, [UR4+0x4d0], UR8 ;  /* 0x0004d00804ff75b2 */ /* 0x0026620008000100 */
[----:B------:R3:W2:Y:S01]  /*1410*/  SYNCS.EXCH.64 URZ, [UR4+0x4f0], UR6 ;  /* 0x0004f00604ff75b2 */ /* 0x0006a20008000100 */
[----:B------:R3:W1:Y:S01]  /*1420*/  SYNCS.EXCH.64 URZ, [UR4+0x4d8], UR8 ;  /* 0x0004d80804ff75b2 */ /* 0x0006620008000100 */
[----:B------:R3:W1:Y:S01]  /*1430*/  SYNCS.EXCH.64 URZ, [UR4+0x4f8], UR6 ;  /* 0x0004f80604ff75b2 */ /* 0x0006620008000100 */
[----:B------:R3:W1:Y:S01]  /*1440*/  SYNCS.EXCH.64 URZ, [UR4+0x4e0], UR8 ;  /* 0x0004e00804ff75b2 */ /* 0x0006620008000100 */
[----:B------:R3:W1:Y:S01]  /*1450*/  SYNCS.EXCH.64 URZ, [UR4+0x500], UR6 ;  /* 0x0005000604ff75b2 */ /* 0x0006620008000100 */
[----:B------:R3:W1:Y:S01]  /*1460*/  SYNCS.EXCH.64 URZ, [UR4+0x4e8], UR8 ;  /* 0x0004e80804ff75b2 */ /* 0x0006620008000100 */
[----:B------:R3:W1:Y:S02]  /*1470*/  SYNCS.EXCH.64 URZ, [UR4+0x508], UR6 ;  /* 0x0005080604ff75b2 */ /* 0x0006640008000100 */
[----:B---3--:R-:W-:Y:S01]  /*1480*/  NOP ;  /* 0x0000000000007918 */ /* 0x008fe20000000000 */
.L_x_14:
[----:B------:R-:W3:Y:S01]  /*1490*/  SHFL.IDX PT, R2, R50, RZ, 0x1f ;  /* 0x00001fff32027589 */ /* 0x000ee200000e0000 */
[----:B------:R-:W1:Y:S01]  /*14a0*/  S2UR UR48, SR_CgaCtaId ;  /* 0x00000000003079c3 */ /* 0x000e620000008800 */
[----:B------:R-:W-:Y:S01]  /*14b0*/  NOP ;  /* 0x0000000000007918 */ /* 0x000fe20000000000 */
[----:B---3--:R-:W-:-:S13]  /*14c0*/  ISETP.NE.AND P0, PT, R2, 0x3, PT ;  /* 0x000000030200780c */ /* 0x008fda0003f05270 */
[----:B-1----:R-:W-:Y:S05]  /*14d0*/  @P0 BRA `(.L_x_15) ;  /* 0x0000000000340947 */ /* 0x002fea0003800000 */
[----:B--2---:R-:W-:Y:S01]  /*14e0*/  UMOV UR4, 0x400 ;  /* 0x0000040000047882 */ /* 0x004fe20000000000 */
[----:B------:R-:W-:Y:S01]  /*14f0*/  UMOV UR6, 0x20 ;  /* 0x0000002000067882 */ /* 0x000fe20000000000 */
[----:B------:R-:W-:Y:S02]  /*1500*/  ULEA UR4, UR48, UR4, 0x18 ;  /* 0x0000000430047291 */ /* 0x000fe4000f8ec0ff */
[----:B------:R-:W-:-:S04]  /*1510*/  UIADD3 UR6, UPT, UPT, -UR6, 0x100000, URZ ;  /* 0x0010000006067890 */ /* 0x000fc8000fffe1ff */
[----:B------:R-:W-:Y:S02]  /*1520*/  USHF.L.U32 UR7, UR6, 0xb, URZ ;  /* 0x0000000b06077899 */ /* 0x000fe400080006ff */
[----:B------:R-:W-:Y:S01]  /*1530*/  USHF.L.U32 UR6, UR6, 0x1, URZ ;  /* 0x0000000106067899 */ /* 0x000fe200080006ff */
[----:B------:R-:W-:Y:S01]  /*1540*/  ELECT P0, URZ, PT ;  /* 0x0000000000ff782f */ /* 0x000fe20003800000 */
[----:B------:R-:W1:Y:S10]  /*1550*/  FENCE.VIEW.ASYNC.S ;  /* 0x00000000000073c6 */ /* 0x000e740000000000 */
[----:B-1----:R1:W3:Y:S01]  /*1560*/  SYNCS.EXCH.64 URZ, [UR4+0x510], UR6 ;  /* 0x0005100604ff75b2 */ /* 0x0022e20008000100 */
[----:B------:R1:W2:Y:S01]  /*1570*/  SYNCS.EXCH.64 URZ, [UR4+0x520], UR6 ;  /* 0x0005200604ff75b2 */ /* 0x0002a20008000100 */
[----:B------:R1:W1:Y:S01]  /*1580*/  SYNCS.EXCH.64 URZ, [UR4+0x518], UR6 ;  /* 0x0005180604ff75b2 */ /* 0x0002620008000100 */
[----:B------:R1:W1:Y:S01]  /*1590*/  SYNCS.EXCH.64 URZ, [UR4+0x528], UR6 ;  /* 0x0005280604ff75b2 */ /* 0x0002620008000100 */
[----:B------:R-:W-:Y:S01]  /*15a0*/  NOP ;  /* 0x0000000000007918 */ /* 0x000fe20000000000 */
.L_x_15:
[----:B-12---:R-:W1:Y:S01]  /*15b0*/  LDCU UR4, c[0x0][0x36c] ;  /* 0x00006d80ff0477ac */ /* 0x006e620008000800 */
[----:B------:R-:W-:Y:S01]  /*15c0*/  ISETP.NE.OR P3, PT, R0, 0x2, !P3 ;  /* 0x000000020000780c */ /* 0x000fe20005f65670 */
[----:B------:R-:W-:Y:S01]  /*15d0*/  NOP ;  /* 0x0000000000007918 */ /* 0x000fe20000000000 */
[----:B------:R-:W-:Y:S01]  /*15e0*/  LOP3.LUT R0, R39, 0x1f, RZ, 0xc0, !PT ;  /* 0x0000001f27007812 */ /* 0x000fe200078ec0ff */
[----:B------:R-:W-:Y:S02]  /*15f0*/  UISETP.NE.AND UP4, UPT, UR18, 0x2, UPT ;  /* 0x000000021200788c */ /* 0x000fe4000bf85270 */
[----:B------:R-:W-:Y:S02]  /*1600*/  UISETP.NE.AND UP5, UPT, UR18, URZ, UPT ;  /* 0x000000ff1200728c */ /* 0x000fe4000bfa5270 */
[----:B-1----:R-:W-:-:S09]  /*1610*/  UISETP.EQ.U32.AND UP6, UPT, UR4, 0x1, UPT ;  /* 0x000000010400788c */ /* 0x002fd2000bfc2070 */
[----:B------:R-:W-:Y:S05]  /*1620*/  BRA.U !UP6, `(.L_x_16) ;  /* 0x000000010e087547 */ /* 0x000fea000b800000 */
[----:B---34-:R-:W-:Y:S01]  /*1630*/  UCGABAR_ARV ;  /* 0x00000000000079c7 */ /* 0x018fe20008000000 */
[----:B------:R-:W-:Y:S05]  /*1640*/  BRA `(.L_x_17) ;  /* 0x0000000000047947 */ /* 0x000fea0003800000 */
.L_x_16:
[----:B---34-:R-:W-:Y:S01]  /*1650*/  NOP ;  /* 0x0000000000007918 */ /* 0x018fe20000000000 */
.L_x_17:
[----:B------:R-:W1:Y:S01]  /*1660*/  S2UR UR46, SR_CTAID.X ;  /* 0x00000000002e79c3 */ /* 0x000e620000002500 */
[----:B------:R-:W-:-:S05]  /*1670*/  CS2R.32 R3, SR_CgaSize ;  /* 0x0000000000037805 */ /* 0x000fca0000008a00 */
[----:B------:R-:W-:-:S05]  /*1680*/  IMAD R3, R3, -0xa0, RZ ;  /* 0xffffff6003037824 */ /* 0x000fca00078e02ff */
[----:B------:R-:W-:-:S14]  /*1690*/  R2UR UR5, R3 ;  /* 0x00000000030572ca */ /* 0x000fdc00000e0000 */
[----:B------:R-:W2:Y:S01]  /*16a0*/  LDCU UR5, c[0x0][UR5+0x2b0] ;  /* 0x00005600050577ac */ /* 0x000ea20008000800 */
[----:B------:R-:W-:-:S05]  /*16b0*/  CS2R.32 R3, SR_CgaSize ;  /* 0x0000000000037805 */ /* 0x000fca0000008a00 */
[----:B------:R-:W-:-:S05]  /*16c0*/  IMAD R3, R3, -0xa0, RZ ;  /* 0xffffff6003037824 */ /* 0x000fca00078e02ff */
[----:B------:R-:W-:-:S14]  /*16d0*/  R2UR UR4, R3 ;  /* 0x00000000030472ca */ /* 0x000fdc00000e0000 */
[----:B------:R-:W3:Y:S01]  /*16e0*/  LDCU UR4, c[0x0][UR4+0x2b4] ;  /* 0x00005680040477ac */ /* 0x000ee20008000800 */
[----:B------:R-:W4:Y:S01]  /*16f0*/  S2UR UR45, SR_CTAID.Y ;  /* 0x00000000002d79c3 */ /* 0x000f220000002600 */
[----:B------:R-:W-:-:S05]  /*1700*/  CS2R.32 R3, SR_CgaSize ;  /* 0x0000000000037805 */ /* 0x000fca0000008a00 */
[----:B------:R-:W-:-:S05]  /*1710*/  IMAD R3, R3, -0xa0, RZ ;  /* 0xffffff6003037824 */ /* 0x000fca00078e02ff */
[----:B------:R-:W-:-:S14]  /*1720*/  R2UR UR60, R3 ;  /* 0x00000000033c72ca */ /* 0x000fdc00000e0000 */
[----:B------:R-:W3:Y:S01]  /*1730*/  LDCU UR60, c[0x0][UR60+0x2a0] ;  /* 0x000054003c3c77ac */ /* 0x000ee20008000800 */
[----:B------:R-:W-:-:S05]  /*1740*/  CS2R.32 R3, SR_CgaSize ;  /* 0x0000000000037805 */ /* 0x000fca0000008a00 */
[----:B------:R-:W-:-:S05]  /*1750*/  IMAD R3, R3, -0xa0, RZ ;  /* 0xffffff6003037824 */ /* 0x000fca00078e02ff */
[----:B------:R-:W-:-:S14]  /*1760*/  R2UR UR57, R3 ;  /* 0x00000000033972ca */ /* 0x000fdc00000e0000 */
[----:B------:R-:W3:Y:S01]  /*1770*/  LDCU UR57, c[0x0][UR57+0x2a4] ;  /* 0x00005480393977ac */ /* 0x000ee20008000800 */
[----:B------:R-:W-:Y:S01]  /*1780*/  USHF.L.U32 UR21, UR48, 0x9, URZ ;  /* 0x0000000930157899 */ /* 0x000fe200080006ff */
[----:B------:R-:W3:Y:S01]  /*1790*/  LDCU UR19, c[0x0][0xb24] ;  /* 0x00016480ff1377ac */ /* 0x000ee20008000800 */
[----:B------:R-:W3:Y:S01]  /*17a0*/  LDCU UR42, c[0x0][0xb24] ;  /* 0x00016480ff2a77ac */ /* 0x000ee20008000800 */
[----:B-1----:R-:W-:Y:S01]  /*17b0*/  I2FP.F32.U32 R3, UR46 ;  /* 0x0000002e00037c45 */ /* 0x002fe20008201000 */
[----:B------:R-:W1:Y:S04]  /*17c0*/  LDCU UR23, c[0x0][0xb30] ;  /* 0x00016600ff1777ac */ /* 0x000e680008000800 */
[----:B--2---:R-:W-:Y:S01]  /*17d0*/  FMUL R3, R3, UR5 ;  /* 0x0000000503037c20 */ /* 0x004fe20008400000 */
[----:B------:R-:W-:Y:S01]  /*17e0*/  ULOP3.LUT UR21, UR21, 0x200, URZ, 0xc0, !UPT ;  /* 0x0000020015157892 */ /* 0x000fe2000f8ec0ff */
[----:B----4-:R-:W-:-:S04]  /*17f0*/  I2FP.F32.U32 R2, UR45 ;  /* 0x0000002d00027c45 */ /* 0x010fc80008201000 */
[----:B------:R-:W2:Y:S01]  /*1800*/  F2I.U32.TRUNC.NTZ R3, R3 ;  /* 0x0000000300037305 */ /* 0x000ea2000020f000 */
[----:B---3--:R-:W-:-:S07]  /*1810*/  FMUL R2, R2, UR4 ;  /* 0x0000000402027c20 */ /* 0x008fce0008400000 */
[----:B------:R-:W3:Y:S01]  /*1820*/  F2I.U32.TRUNC.NTZ R2, R2 ;  /* 0x0000000200027305 */ /* 0x000ee2000020f000 */
[----:B--2---:R-:W-:Y:S02]  /*1830*/  R2UR UR5, R3 ;  /* 0x00000000030572ca */ /* 0x004fe400000e0000 */
[----:B---3--:R-:W-:Y:S02]  /*1840*/  R2UR UR4, R2 ;  /* 0x00000000020472ca */ /* 0x008fe400000e0000 */
[----:B------:R-:W-:-:S09]  /*1850*/  PRMT R2, RZ, 0x7610, R2 ;  /* 0x00007610ff027816 */ /* 0x000fd20000000002 */
[----:B------:R-:W-:-:S04]  /*1860*/  UIADD3 UR5, UPT, UPT, -UR5, URZ, URZ ;  /* 0x000000ff05057290 */ /* 0x000fc8000fffe1ff */
[----:B------:R-:W-:Y:S02]  /*1870*/  UIMAD UR60, UR60, UR5, UR46 ;  /* 0x000000053c3c72a4 */ /* 0x000fe4000f8e022e */
[----:B------:R-:W-:-:S04]  /*1880*/  UIADD3 UR4, UPT, UPT, -UR4, URZ, URZ ;  /* 0x000000ff04047290 */ /* 0x000fc8000fffe1ff */
[----:B------:R-:W-:Y:S01]  /*1890*/  UIMAD UR57, UR57, UR4, UR45 ;  /* 0x00000004393972a4 */ /* 0x000fe2000f8e022d */
[----:B-1----:R-:W-:Y:S11]  /*18a0*/  BRA.U UP5, `(.L_x_18) ;  /* 0x0000000105247547 */ /* 0x002ff6000b800000 */
[----:B------:R-:W-:-:S04]  /*18b0*/  UISETP.NE.AND UP0, UPT, UR57, URZ, UPT ;  /* 0x000000ff3900728c */ /* 0x000fc8000bf05270 */
[----:B------:R-:W-:-:S04]  /*18c0*/  UISETP.EQ.OR UP0, UPT, UR60, URZ, !UP0 ;  /* 0x000000ff3c00728c */ /* 0x000fc8000c702670 */
[----:B------:R-:W-:Y:S02]  /*18d0*/  USEL UR5, URZ, 0x1, !UP0 ;  /* 0x00000001ff057887 */ /* 0x000fe4000c000000 */
[----:B------:R-:W-:-:S04]  /*18e0*/  UISETP.NE.AND UP0, UPT, UR57, URZ, UPT ;  /* 0x000000ff3900728c */ /* 0x000fc8000bf05270 */
[----:B------:R-:W-:Y:S02]  /*18f0*/  USEL UR4, URZ, 0x2, UP0 ;  /* 0x00000002ff047887 */ /* 0x000fe40008000000 */
[----:B------:R-:W-:-:S04]  /*1900*/  UISETP.NE.AND UP0, UPT, UR60, 0x1, UPT ;  /* 0x000000013c00788c */ /* 0x000fc8000bf05270 */
[----:B------:R-:W-:-:S04]  /*1910*/  USEL UR4, UR4, 0x2, UP0 ;  /* 0x0000000204047887 */ /* 0x000fc80008000000 */
[----:B------:R-:W-:-:S06]  /*1920*/  UIADD3 UR4, UPT, UPT, UR5, UR4, URZ ;  /* 0x0000000405047290 */ /* 0x000fcc000fffe0ff */
[----:B------:R-:W-:-:S07]  /*1930*/  MOV R2, UR4 ;  /* 0x0000000400027c02 */ /* 0x000fce0008000f00 */
.L_x_18:
[----:B------:R-:W1:Y:S01]  /*1940*/  S2UR UR36, SR_CTAID.Z ;  /* 0x00000000002479c3 */ /* 0x000e620000002700 */
[----:B------:R-:W-:-:S09]  /*1950*/  UISETP.GE.AND UP0, UPT, UR19, 0x1, UPT ;  /* 0x000000011300788c */ /* 0x000fd2000bf06270 */
[----:B------:R-:W-:Y:S05]  /*1960*/  BRA.U !UP0, `(.L_x_19) ;  /* 0x0000000108d07547 */ /* 0x000fea000b800000 */
[----:B------:R-:W2:Y:S01]  /*1970*/  LDCU UR20, c[0x0][0xb0c] ;  /* 0x00016180ff1477ac */ /* 0x000ea20008000800 */
[----:B------:R-:W3:Y:S01]  /*1980*/  LDCU.128 UR12, c[0x0][0xb10] ;  /* 0x00016200ff0c77ac */ /* 0x000ee20008000c00 */
[----:B------:R-:W4:Y:S01]  /*1990*/  LDCU UR6, c[0x0][0x370] ;  /* 0x00006e00ff0677ac */ /* 0x000f220008000800 */
[----:B------:R-:W1:Y:S01]  /*19a0*/  LDCU UR7, c[0x0][0x374] ;  /* 0x00006e80ff0777ac */ /* 0x000e620008000800 */
[----:B------:R-:W1:Y:S01]  /*19b0*/  LDCU UR22, c[0x0][0xb20] ;  /* 0x00016400ff1677ac */ /* 0x000e620008000800 */
[----:B--2---:R-:W-:Y:S02]  /*19c0*/  UISETP.NE.AND UP0, UPT, UR20, 0x1, UPT ;  /* 0x000000011400788c */ /* 0x004fe4000bf05270 */
[----:B---3--:R-:W-:Y:S01]  /*19d0*/  UIMAD.WIDE.U32 UR4, UR46, UR12, URZ ;  /* 0x0000000c2e0472a5 */ /* 0x008fe2000f8e00ff */
[----:B------:R-:W2:Y:S01]  /*19e0*/  LDCU.64 UR8, c[0x0][0xb28] ;  /* 0x00016500ff0877ac */ /* 0x000ea20008000a00 */
[----:B----4-:R-:W-:Y:S02]  /*19f0*/  UIMAD.WIDE.U32 UR10, UR6, UR12, URZ ;  /* 0x0000000c060a72a5 */ /* 0x010fe4000f8e00ff */
[----:B------:R-:W-:-:S02]  /*1a00*/  USHF.R.U32.HI UR5, URZ, UR13, UR5 ;  /* 0x0000000dff057299 */ /* 0x000fc40008011605 */
[----:B------:R-:W-:Y:S02]  /*1a10*/  UISETP.NE.AND UP2, UPT, UR19, 0x1, UPT ;  /* 0x000000011300788c */ /* 0x000fe4000bf45270 */
[----:B------:R-:W-:Y:S01]  /*1a20*/  USEL UR5, UR46, UR5, !UP0 ;  /* 0x000000052e057287 */ /* 0x000fe2000c000000 */
[----:B------:R-:W-:Y:S01]  /*1a30*/  UMOV UR10, UR11 ;  /* 0x0000000b000a7c82 */ /* 0x000fe20008000000 */
[----:B------:R-:W-:Y:S02]  /*1a40*/  UIMAD.WIDE.U32 UR16, UR45, UR15, URZ ;  /* 0x0000000f2d1072a5 */ /* 0x000fe4000f8e00ff */
[----:B------:R-:W-:Y:S02]  /*1a50*/  @UP0 USHF.R.U32.HI UR6, URZ, UR13, UR10 ;  /* 0x0000000dff060299 */ /* 0x000fe4000801160a */
[----:B------:R-:W-:Y:S02]  /*1a60*/  UISETP.NE.AND UP0, UPT, UR14, 0x1, UPT ;  /* 0x000000010e00788c */ /* 0x000fe4000bf05270 */
[----:B-1----:R-:W-:-:S02]  /*1a70*/  UIMAD.WIDE.U32 UR10, UR7, UR15, URZ ;  /* 0x0000000f070a72a5 */ /* 0x002fc4000f8e00ff */
[----:B--2---:R-:W-:Y:S01]  /*1a80*/  UIMAD.WIDE.U32 UR12, UR6, UR8, URZ ;  /* 0x00000008060c72a5 */ /* 0x004fe2000f8e00ff */
[----:B------:R-:W-:Y:S02]  /*1a90*/  UMOV UR4, UR17 ;  /* 0x0000001100047c82 */ /* 0x000fe40008000000 */
[----:B------:R-:W-:Y:S02]  /*1aa0*/  USHF.R.U32.HI UR4, URZ, UR22, UR4 ;  /* 0x00000016ff047299 */ /* 0x000fe40008011604 */
[----:B------:R-:W-:Y:S02]  /*1ab0*/  UMOV UR10, UR11 ;  /* 0x0000000b000a7c82 */ /* 0x000fe40008000000 */
[----:B------:R-:W-:Y:S01]  /*1ac0*/  UMOV UR12, UR13 ;  /* 0x0000000d000c7c82 */ /* 0x000fe20008000000 */
[----:B------:R-:W-:Y:S02]  /*1ad0*/  @UP0 USHF.R.U32.HI UR7, URZ, UR22, UR10 ;  /* 0x00000016ff070299 */ /* 0x000fe4000801160a */
[----:B------:R-:W-:-:S02]  /*1ae0*/  USEL UR4, UR45, UR4, !UP0 ;  /* 0x000000042d047287 */ /* 0x000fc4000c000000 */
[----:B------:R-:W-:Y:S02]  /*1af0*/  UIMAD.WIDE.U32 UR10, UR7, UR8, URZ ;  /* 0x00000008070a72a5 */ /* 0x000fe4000f8e00ff */
[----:B------:R-:W-:Y:S02]  /*1b00*/  @UP2 USHF.R.U32.HI UR6, URZ, UR9, UR12 ;  /* 0x00000009ff062299 */ /* 0x000fe4000801160c */
[----:B------:R-:W-:-:S03]  /*1b10*/  UIMAD.WIDE.U32 UR12, UR4, UR8, URZ ;  /* 0x00000008040c72a5 */ /* 0x000fc6000f8e00ff */
[----:B------:R-:W-:Y:S02]  /*1b20*/  UMOV UR10, UR11 ;  /* 0x0000000b000a7c82 */ /* 0x000fe40008000000 */
[----:B------:R-:W-:Y:S02]  /*1b30*/  @UP2 USHF.R.U32.HI UR7, URZ, UR9, UR10 ;  /* 0x00000009ff072299 */ /* 0x000fe4000801160a */
[----:B------:R-:W-:Y:S02]  /*1b40*/  UIMAD UR10, UR6, UR19, URZ ;  /* 0x00000013060a72a4 */ /* 0x000fe4000f8e02ff */
[----:B------:R-:W-:-:S04]  /*1b50*/  UIMAD UR7, UR7, UR19, URZ ;  /* 0x00000013070772a4 */ /* 0x000fc8000f8e02ff */
[----:B------:R-:W-:-:S03]  /*1b60*/  UISETP.GE.AND UP0, UPT, UR4, UR7, UPT ;  /* 0x000000070400728c */ /* 0x000fc6000bf06270 */
[----:B------:R-:W-:Y:S01]  /*1b70*/  UMOV UR7, UR13 ;  /* 0x0000000d00077c82 */ /* 0x000fe20008000000 */
[----:B------:R-:W-:Y:S02]  /*1b80*/  UISETP.GE.OR UP0, UPT, UR5, UR10, UP0 ;  /* 0x0000000a0500728c */ /* 0x000fe40008706670 */
[----:B------:R-:W-:Y:S02]  /*1b90*/  UIMAD.WIDE.U32 UR10, UR5, UR8, URZ ;  /* 0x00000008050a72a5 */ /* 0x000fe4000f8e00ff */
[----:B------:R-:W-:Y:S02]  /*1ba0*/  USHF.R.U32.HI UR7, URZ, UR9, UR7 ;  /* 0x00000009ff077299 */ /* 0x000fe40008011607 */
[----:B------:R-:W-:Y:S02]  /*1bb0*/  UIADD3 UR10, UPT, UPT, -UR4, URZ, URZ ;  /* 0x000000ff040a7290 */ /* 0x000fe4000fffe1ff */
[----:B------:R-:W-:Y:S02]  /*1bc0*/  USEL UR7, UR4, UR7, !UP2 ;  /* 0x0000000704077287 */ /* 0x000fe4000d000000 */
[----:B------:R-:W-:Y:S01]  /*1bd0*/  UIMAD UR10, UR14, UR10, UR45 ;  /* 0x0000000a0e0a72a4 */ /* 0x000fe2000f8e022d */
[----:B------:R-:W-:Y:S01]  /*1be0*/  @!UP0 UMOV UR8, UR11 ;  /* 0x0000000b00088c82 */ /* 0x000fe20008000000 */
[----:B------:R-:W-:-:S02]  /*1bf0*/  UIADD3 UR11, UPT, UPT, -UR5, URZ, URZ ;  /* 0x000000ff050b7290 */ /* 0x000fc4000fffe1ff */
[----:B------:R-:W-:Y:S02]  /*1c00*/  @!UP0 USHF.R.U32.HI UR8, URZ, UR9, UR8 ;  /* 0x00000009ff088299 */ /* 0x000fe40008011608 */
[----:B------:R-:W-:Y:S02]  /*1c10*/  UIADD3 UR9, UPT, UPT, -UR7, URZ, URZ ;  /* 0x000000ff07097290 */ /* 0x000fe4000fffe1ff */
[----:B------:R-:W-:Y:S02]  /*1c20*/  @!UP0 USEL UR8, UR5, UR8, !UP2 ;  /* 0x0000000805088287 */ /* 0x000fe4000d000000 */
[----:B------:R-:W-:Y:S02]  /*1c30*/  UIMAD UR9, UR19, UR9, UR4 ;  /* 0x00000009130972a4 */ /* 0x000fe4000f8e0204 */
[----:B------:R-:W-:Y:S02]  /*1c40*/  @!UP0 UIADD3 UR7, UPT, UPT, UR7, -UR8, URZ ;  /* 0x8000000807078290 */ /* 0x000fe4000fffe0ff */
[----:B------:R-:W-:-:S02]  /*1c50*/  @!UP0 UIMAD UR6, UR9, UR6, UR8 ;  /* 0x00000006090682a4 */ /* 0x000fc4000f8e0208 */
[----:B------:R-:W-:Y:S02]  /*1c60*/  @!UP0 UIMAD UR4, UR7, UR19, UR5 ;  /* 0x00000013070482a4 */ /* 0x000fe4000f8e0205 */
[----:B------:R-:W-:Y:S02]  /*1c70*/  UIMAD UR46, UR20, UR11, UR46 ;  /* 0x0000000b142e72a4 */ /* 0x000fe4000f8e022e */
[----:B------:R-:W-:Y:S01]  /*1c80*/  UIMAD UR45, UR4, UR14, UR10 ;  /* 0x0000000e042d72a4 */ /* 0x000fe2000f8e020a */
[----:B------:R-:W-:Y:S02]  /*1c90*/  @!UP0 UMOV UR5, UR6 ;  /* 0x0000000600058c82 */ /* 0x000fe40008000000 */
[----:B------:R-:W-:-:S12]  /*1ca0*/  UIMAD UR46, UR5, UR20, UR46 ;  /* 0x00000014052e72a4 */ /* 0x000fd8000f8e022e */
.L_x_19:
[----:B------:R-:W-:-:S09]  /*1cb0*/  UISETP.NE.AND UP0, UPT, UR23, 0x1, UPT ;  /* 0x000000011700788c */ /* 0x000fd2000bf05270 */
[----:B------:R-:W-:Y:S05]  /*1cc0*/  BRA.U UP0, `(.L_x_20) ;  /* 0x0000000100407547 */ /* 0x000fea000b800000 */
[----:B------:R-:W2:Y:S01]  /*1cd0*/  LDCU.128 UR8, c[0x0][0xb10] ;  /* 0x00016200ff0877ac */ /* 0x000ea20008000c00 */
[----:B------:R-:W3:Y:S01]  /*1ce0*/  LDCU UR12, c[0x0][0xb0c] ;  /* 0x00016180ff0c77ac */ /* 0x000ee20008000800 */
[----:B------:R-:W4:Y:S01]  /*1cf0*/  LDCU UR13, c[0x0][0xb20] ;  /* 0x00016400ff0d77ac */ /* 0x000f220008000800 */
[----:B--2---:R-:W-:Y:S02]  /*1d00*/  UIMAD.WIDE.U32 UR4, UR46, UR8, URZ ;  /* 0x000000082e0472a5 */ /* 0x004fe4000f8e00ff */
[----:B------:R-:W-:Y:S02]  /*1d10*/  UIMAD.WIDE.U32 UR6, UR45, UR11, URZ ;  /* 0x0000000b2d0672a5 */ /* 0x000fe4000f8e00ff */
[----:B---3--:R-:W-:Y:S02]  /*1d20*/  UISETP.NE.AND UP0, UPT, UR12, 0x1, UPT ;  /* 0x000000010c00788c */ /* 0x008fe4000bf05270 */
[----:B------:R-:W-:-:S03]  /*1d30*/  USHF.R.U32.HI UR5, URZ, UR9, UR5 ;  /* 0x00000009ff057299 */ /* 0x000fc60008011605 */
[----:B------:R-:W-:Y:S01]  /*1d40*/  UMOV UR4, UR7 ;  /* 0x0000000700047c82 */ /* 0x000fe20008000000 */
[----:B------:R-:W-:Y:S02]  /*1d50*/  USEL UR5, UR46, UR5, !UP0 ;  /* 0x000000052e057287 */ /* 0x000fe4000c000000 */
[----:B------:R-:W-:Y:S02]  /*1d60*/  UISETP.NE.AND UP0, UPT, UR10, 0x1, UPT ;  /* 0x000000010a00788c */ /* 0x000fe4000bf05270 */
[----:B----4-:R-:W-:-:S04]  /*1d70*/  USHF.R.U32.HI UR4, URZ, UR13, UR4 ;  /* 0x0000000dff047299 */ /* 0x010fc80008011604 */
[----:B------:R-:W-:-:S04]  /*1d80*/  USEL UR4, UR45, UR4, !UP0 ;  /* 0x000000042d047287 */ /* 0x000fc8000c000000 */
[----:B------:R-:W-:Y:S02]  /*1d90*/  UIADD3 UR6, UPT, UPT, UR5, -UR4, URZ ;  /* 0x8000000405067290 */ /* 0x000fe4000fffe0ff */
[----:B------:R-:W-:Y:S02]  /*1da0*/  UIADD3 UR4, UPT, UPT, -UR5, UR4, URZ ;  /* 0x0000000405047290 */ /* 0x000fe4000fffe1ff */
[----:B------:R-:W-:Y:S02]  /*1db0*/  UIMAD UR45, UR6, UR10, UR45 ;  /* 0x0000000a062d72a4 */ /* 0x000fe4000f8e022d */
[----:B------:R-:W-:-:S12]  /*1dc0*/  UIMAD UR46, UR4, UR12, UR46 ;  /* 0x0000000c042e72a4 */ /* 0x000fd8000f8e022e */
.L_x_20:
[----:B------:R-:W-:Y:S01]  /*1dd0*/  UISETP.NE.AND UP0, UPT, UR18, 0x2, UPT ;  /* 0x000000021200788c */ /* 0x000fe2000bf05270 */
[----:B------:R-:W-:Y:S09]  /*1de0*/  BRA.U !UP6, `(.L_x_21) ;  /* 0x000000010e0c7547 */ /* 0x000ff2000b800000 */
[----:B------:R-:W-:Y:S01]  /*1df0*/  UCGABAR_WAIT ;  /* 0x0000000000007dc7 */ /* 0x000fe20008000000 */
[----:B------:R-:W-:Y:S01]  /*1e00*/  CCTL.IVALL ;  /* 0x00000000ff00798f */ /* 0x000fe20002000000 */
[----:B------:R-:W-:Y:S05]  /*1e10*/  BRA `(.L_x_22) ;  /* 0x0000000000047947 */ /* 0x000fea0003800000 */
.L_x_21:
[----:B------:R-:W-:Y:S06]  /*1e20*/  BAR.SYNC.DEFER_BLOCKING 0x0 ;  /* 0x0000000000007b1d */ /* 0x000fec0000010000 */
.L_x_22:
[----:B------:R-:W-:Y:S05]  /*1e30*/  BRA.U UP0, `(.L_x_23) ;  /* 0x0000001100e07547 */ /* 0x000fea000b800000 */
[----:B------:R-:W2:Y:S01]  /*1e40*/  LDCU UR6, c[0x0][0x38c] ;  /* 0x00007180ff0677ac */ /* 0x000ea20008000800 */
[----:B------:R-:W-:Y:S01]  /*1e50*/  PLOP3.LUT P1, PT, PT, PT, UP3, 0x80, 0x8 ;  /* 0x000000000008781c */ /* 0x000fe20003f2f038 */
[----:B------:R-:W-:Y:S01]  /*1e60*/  IMAD.MOV.U32 R12, RZ, RZ, 0x1 ;  /* 0x00000001ff0c7424 */ /* 0x000fe200078e00ff */
[----:B------:R-:W-:Y:S01]  /*1e70*/  ISETP.EQ.OR P2, PT, R0, RZ, P3 ;  /* 0x000000ff0000720c */ /* 0x000fe20001f42670 */
[----:B------:R-:W-:Y:S01]  /*1e80*/  UISETP.NE.AND UP1, UPT, UR18, URZ, UPT ;  /* 0x000000ff1200728c */ /* 0x000fe2000bf25270 */
[----:B------:R-:W-:Y:S01]  /*1e90*/  PLOP3.LUT P1, PT, P1, PT, PT, 0x8, 0x80 ;  /* 0x000000000080781c */ /* 0x000fe20000f2e170 */
[----:B------:R-:W-:Y:S01]  /*1ea0*/  USEL UR24, URZ, 0x1, UP4 ;  /* 0x00000001ff187887 */ /* 0x000fe2000a000000 */
[----:B------:R-:W-:Y:S01]  /*1eb0*/  CS2R R10, SRZ ;  /* 0x00000000000a7805 */ /* 0x000fe2000001ff00 */
[----:B------:R-:W-:Y:S01]  /*1ec0*/  IMAD.MOV.U32 R9, RZ, RZ, RZ ;  /* 0x000000ffff097224 */ /* 0x000fe200078e00ff */
[----:B------:R-:W3:Y:S01]  /*1ed0*/  LDCU UR38, c[0x0][0x370] ;  /* 0x00006e00ff2677ac */ /* 0x000ee20008000800 */
[----:B------:R-:W-:Y:S01]  /*1ee0*/  IMAD.MOV.U32 R8, RZ, RZ, 0x1 ;  /* 0x00000001ff087424 */ /* 0x000fe200078e00ff */
[----:B------:R-:W4:Y:S01]  /*1ef0*/  LDCU.64 UR26, c[0x0][0x348] ;  /* 0x00006900ff1a77ac */ /* 0x000f220008000a00 */
[----:B------:R-:W-:-:S02]  /*1f00*/  USHF.R.U32.HI UR44, URZ, 0x5, UR21 ;  /* 0x00000005ff2c7899 */ /* 0x000fc40008011615 */
[----:B--2---:R-:W-:Y:S02]  /*1f10*/  UIADD3 UR5, UPT, UPT, UR6, 0x1f, URZ ;  /* 0x0000001f06057890 */ /* 0x004fe4000fffe0ff */
[----:B------:R-:W-:Y:S02]  /*1f20*/  UIADD3 UR47, UPT, UPT, UR6, 0x3e, URZ ;  /* 0x0000003e062f7890 */ /* 0x000fe4000fffe0ff */
[----:B------:R-:W-:Y:S01]  /*1f30*/  USHF.R.S32.HI UR4, URZ, 0x1f, UR5 ;  /* 0x0000001fff047899 */ /* 0x000fe20008011405 */
[----:B------:R-:W2:Y:S03]  /*1f40*/  LDCU UR37, c[0x0][0x374] ;  /* 0x00006e80ff2577ac */ /* 0x000ea60008000800 */
[----:B------:R-:W-:Y:S02]  /*1f50*/  ULEA.HI UR4, UR4, UR5, URZ, 0x5 ;  /* 0x0000000504047291 */ /* 0x000fe4000f8f28ff */
[----:B------:R-:W-:-:S02]  /*1f60*/  USEL UR24, UR24, 0x2, UP1 ;  /* 0x0000000218187887 */ /* 0x000fc40008800000 */
[----:B------:R-:W-:Y:S02]  /*1f70*/  USHF.R.S32.HI UR40, URZ, 0x5, UR4 ;  /* 0x00000005ff287899 */ /* 0x000fe40008011404 */
[----:B------:R-:W-:Y:S02]  /*1f80*/  UIADD3 UR4, UPT, UPT, UR6, -0x1, URZ ;  /* 0xffffffff06047890 */ /* 0x000fe4000fffe0ff */
[----:B------:R-:W-:Y:S02]  /*1f90*/  UISETP.LT.U32.AND UP0, UPT, UR40, 0x49, UPT ;  /* 0x000000492800788c */ /* 0x000fe4000bf01070 */
[----:B------:R-:W-:Y:S02]  /*1fa0*/  UISETP.GE.U32.AND UP2, UPT, UR4, -0x3f, UPT ;  /* 0xffffffc10400788c */ /* 0x000fe4000bf46070 */
[----:B------:R-:W-:Y:S01]  /*1fb0*/  USEL UR39, UR40, 0x49, UP0 ;  /* 0x0000004928277887 */ /* 0x000fe20008000000 */
[----:B------:R-:W-:-:S03]  /*1fc0*/  UMOV UR5, URZ ;  /* 0x000000ff00057c82 */ /* 0x000fc60008000000 */
[----:B------:R-:W-:Y:S02]  /*1fd0*/  UIADD3 UR4, UPT, UPT, UR39, -0x1, URZ ;  /* 0xffffffff27047890 */ /* 0x000fe4000fffe0ff */
[----:B------:R-:W-:-:S03]  /*1fe0*/  UIADD3 UR43, UPT, UPT, UR40, -UR39, URZ ;  /* 0x80000027282b7290 */ /* 0x000fc6000fffe0ff */
[----:B------:R-:W-:-:S04]  /*1ff0*/  @UP2 UIADD3 UR4, UPT, UPT, UR39, URZ, URZ ;  /* 0x000000ff27042290 */ /* 0x000fc8000fffe0ff */
[----:B------:R-:W-:Y:S02]  /*2000*/  UIADD3 UR25, UPT, UPT, UR4, 0x1, URZ ;  /* 0x0000000104197890 */ /* 0x000fe4000fffe0ff */
[----:B--234-:R-:W-:-:S12]  /*2010*/  UIADD3 UR41, UPT, UPT, -UR4, URZ, URZ ;  /* 0x000000ff04297290 */ /* 0x01cfd8000fffe1ff */
.L_x_43:
[----:B------:R-:W-:Y:S01]  /*2020*/  UISETP.NE.AND UP0, UPT, UR48, URZ, UPT ;  /* 0x000000ff3000728c */ /* 0x000fe2000bf05270 */
[----:B------:R-:W2:Y:S08]  /*2030*/  S2UR UR48, SR_CgaCtaId ;  /* 0x00000000003079c3 */ /* 0x000eb00000008800 */
[----:B-1----:R-:W-:Y:S05]  /*2040*/  BRA.U UP0, `(.L_x_24) ;  /* 0x0000000100347547 */ /* 0x002fea000b800000 */
[----:B------:R-:W3:Y:S01]  /*2050*/  S2R R0, SR_CgaCtaId ;  /* 0x0000000000007919 */ /* 0x000ee20000008800 */
[----:B------:R-:W-:Y:S02]  /*2060*/  MOV R3, 0x400 ;  /* 0x0000040000037802 */ /* 0x000fe40000000f00 */
[----:B------:R-:W-:Y:S02]  /*2070*/  SHF.L.U32 R2, R8, 0x1f, RZ ;  /* 0x0000001f08027819 */ /* 0x000fe400000006ff */
[----:B---3--:R-:W-:-:S05]  /*2080*/  LEA R0, R0, R3, 0x18 ;  /* 0x0000000300007211 */ /* 0x008fca00078ec0ff */
[----:B------:R-:W-:-:S04]  /*2090*/  IMAD R3, R9, 0x8, R0 ;  /* 0x0000000809037824 */ /* 0x000fc800078e0200 */
[----:B------:R-:W3:Y:S02]  /*20a0*/  SYNCS.PHASECHK.TRANS64.TRYWAIT P0, [R3+URZ+0x520], R2 ;  /* 0x00052002030075a7 */ /* 0x000ee400080011ff */
[----:B---3--:R-:W-:Y:S05]  /*20b0*/  @!P0 BRA `(.L_x_25) ;  /* 0x0000004800bc8947 */ /* 0x008fea0003800000 */
.L_x_104:
[----:B------:R-:W-:Y:S01]  /*20c0*/  VIADD R9, R9, 0x1 ;  /* 0x0000000109097836 */ /* 0x000fe20000000000 */
[----:B------:R3:W-:Y:S04]  /*20d0*/  SYNCS.ARRIVE.TRANS64.A1T0 RZ, [R3+URZ+0x510], RZ ;  /* 0x000510ff03ff79a7 */ /* 0x0007e800081000ff */
[----:B------:R-:W-:-:S04]  /*20e0*/  ISETP.NE.AND P0, PT, R9, 0x2, PT ;  /* 0x000000020900780c */ /* 0x000fc80003f05270 */
[----:B------:R-:W-:Y:S02]  /*20f0*/  SEL R9, R9, RZ, P0 ;  /* 0x000000ff09097207 */ /* 0x000fe40000000000 */
[----:B---3--:R-:W-:-:S04]  /*2100*/  SEL R3, RZ, 0x1, P0 ;  /* 0x00000001ff037807 */ /* 0x008fc80000000000 */
[----:B------:R-:W-:-:S07]  /*2110*/  LOP3.LUT R8, R8, R3, RZ, 0x3c, !PT ;  /* 0x0000000308087212 */ /* 0x000fce00078e3cff */
.L_x_24:
[----:B------:R-:W-:Y:S01]  /*2120*/  UMOV UR6, 0x400 ;  /* 0x0000040000067882 */ /* 0x000fe20000000000 */
[----:B------:R-:W-:Y:S01]  /*2130*/  SHF.L.U32 R0, R12, 0x1f, RZ ;  /* 0x0000001f0c007819 */ /* 0x000fe200000006ff */
[----:B--2---:R-:W-:Y:S02]  /*2140*/  ULEA UR6, UR48, UR6, 0x18 ;  /* 0x0000000630067291 */ /* 0x004fe4000f8ec0ff */
[----:B------:R-:W-:Y:S02]  /*2150*/  UISETP.GE.U32.AND UP0, UPT, UR47, 0x3f, UPT ;  /* 0x0000003f2f00788c */ /* 0x000fe4000bf06070 */
[----:B------:R-:W-:Y:S02]  /*2160*/  ULEA UR4, UR5, UR6, 0x3 ;  /* 0x0000000605047291 */ /* 0x000fe4000f8e18ff */
[----:B------:R-:W-:Y:S02]  /*2170*/  USHF.L.U32 UR35, UR46, 0x6, URZ ;  /* 0x000000062e237899 */ /* 0x000fe400080006ff */
[----:B------:R-:W-:Y:S01]  /*2180*/  ULEA UR11, UR45, UR44, 0x5 ;  /* 0x0000002c2d0b7291 */ /* 0x000fe2000f8e28ff */
[----:B------:R-:W-:-:S04]  /*2190*/  UMOV UR7, URZ ;  /* 0x000000ff00077c82 */ /* 0x000fc80008000000 */
[----:B------:R2:W3:Y:S01]  /*21a0*/  SYNCS.PHASECHK.TRANS64.TRYWAIT P0, [UR4+0x248], R0 ;  /* 0x00024800ff0075a7 */ /* 0x0004e20008001104 */
[----:B------:R-:W-:Y:S06]  /*21b0*/  BRA.U !UP0, `(.L_x_26) ;  /* 0x0000000108c07547 */ /* 0x000fec000b800000 */
[----:B------:R-:W-:Y:S01]  /*21c0*/  UMOV UR13, UR41 ;  /* 0x00000029000d7c82 */ /* 0x000fe20008000000 */
[----:B------:R-:W-:Y:S01]  /*21d0*/  UMOV UR4, UR5 ;  /* 0x0000000500047c82 */ /* 0x000fe20008000000 */
[----:B------:R-:W-:-:S05]  /*21e0*/  UMOV UR34, URZ ;  /* 0x000000ff00227c82 */ /* 0x000fca0008000000 */
.L_x_32:
[----:B------:R-:W-:Y:S01]  /*21f0*/  ULEA UR33, UR4, UR6, 0x3 ;  /* 0x0000000604217291 */ /* 0x000fe2000f8e18ff */
[----:B------:R-:W-:Y:S01]  /*2200*/  @!P3 MOV R2, 0xc00 ;  /* 0x00000c000002b802 */ /* 0x000fe20000000f00 */
[----:B-1-34-:R-:W-:Y:S10]  /*2210*/  @P0 BRA `(.L_x_27) ;  /* 0x00000000000c0947 */ /* 0x01aff40003800000 */
[----:B------:R-:W-:-:S04]  /*2220*/  SHF.L.U32 R3, R12, 0x1f, RZ ;  /* 0x0000001f0c037819 */ /* 0x000fc800000006ff */
[----:B------:R-:W3:Y:S02]  /*2230*/  SYNCS.PHASECHK.TRANS64.TRYWAIT P0, [UR33+0x248], R3 ;  /* 0x00024803ff0075a7 */ /* 0x000ee40008001121 */
[----:B---3--:R-:W-:Y:S05]  /*2240*/  @!P0 BRA `(.L_x_28) ;  /* 0x00000048006c8947 */ /* 0x008fea0003800000 */
.L_x_27:
[----:B------:R3:W-:Y:S01]  /*2250*/  @!P3 SYNCS.ARRIVE.TRANS64 RZ, [UR33], R2 ;  /* 0x00000002ffffb9a7 */ /* 0x0007e20008000021 */
[----:B------:R-:W-:Y:S02]  /*2260*/  ULOP3.LUT UR5, UR24, 0x2, URZ, 0xfc, !UPT ;  /* 0x0000000218057892 */ /* 0x000fe4000f8efcff */
[----:B------:R-:W-:Y:S02]  /*2270*/  UIADD3 UR13, UPT, UPT, UR13, 0x1, URZ ;  /* 0x000000010d0d7890 */ /* 0x000fe4000fffe0ff */
[----:B------:R-:W-:Y:S02]  /*2280*/  UISETP.NE.AND UP0, UPT, UR5, 0x2, UPT ;  /* 0x000000020500788c */ /* 0x000fe4000bf05270 */
[----:B------:R-:W-:-:S07]  /*2290*/  UISETP.NE.AND UP2, UPT, UR13, 0x1, UPT ;  /* 0x000000010d00788c */ /* 0x000fce000bf45270 */
[----:B------:R-:W-:Y:S05]  /*22a0*/  BRA.U UP0, `(.L_x_29) ;  /* 0x0000000100047547 */ /* 0x000fea000b800000 */
[----:B-1----:R-:W-:Y:S05]  /*22b0*/  BPT.TRAP 0x1 ;  /* 0x000000040000795c */ /* 0x002fea0000300000 */
.L_x_29:
[----:B------:R-:W-:Y:S04]  /*22c0*/  BSSY.RECONVERGENT B0, `(.L_x_30) ;  /* 0x0000003000007945 */ /* 0x000fe80003800200 */
[----:B------:R-:W-:Y:S05]  /*22d0*/  @P2 BRA `(.L_x_31) ;  /* 0x0000000000042947 */ /* 0x000fea0003800000 */
[----:B-1----:R-:W-:Y:S05]  /*22e0*/  BPT.TRAP 0x1 ;  /* 0x000000040000795c */ /* 0x002fea0000300000 */
.L_x_31:
[----:B-1----:R-:W-:Y:S05]  /*22f0*/  BSYNC.RECONVERGENT B0 ;  /* 0x0000000000007941 */ /* 0x002fea0003800200 */
.L_x_30:
[----:B------:R-:W-:Y:S02]  /*2300*/  UIADD3 UR5, UPT, UPT, UR4, 0x1, URZ ;  /* 0x0000000104057890 */ /* 0x000fe4000fffe0ff */
[----:B------:R-:W-:Y:S02]  /*2310*/  ULEA UR32, UR4, UR6, 0xb ;  /* 0x0000000604207291 */ /* 0x000fe4000f8e58ff */
[----:B------:R-:W-:Y:S02]  /*2320*/  UISETP.NE.AND UP0, UPT, UR5, 0x49, UPT ;  /* 0x000000490500788c */ /* 0x000fe4000bf05270 */
[----:B------:R-:W-:Y:S02]  /*2330*/  UIADD3 UR16, UP1, UPT, UR26, 0x80, URZ ;  /* 0x000000801a107890 */ /* 0x000fe4000ff3e0ff */
[----:B------:R-:W-:Y:S02]  /*2340*/  USEL UR8, URZ, 0x1, UP0 ;  /* 0x00000001ff087887 */ /* 0x000fe40008000000 */
[----:B------:R-:W-:-:S02]  /*2350*/  USEL UR5, UR5, URZ, UP0 ;  /* 0x000000ff05057287 */ /* 0x000fc40008000000 */
[----:B------:R-:W-:Y:S02]  /*2360*/  UIADD3 UR14, UP0, UPT, UR26, 0x180, URZ ;  /* 0x000001801a0e7890 */ /* 0x000fe4000ff1e0ff */
[----:B------:R-:W-:Y:S01]  /*2370*/  LOP3.LUT R12, R12, UR8, RZ, 0x3c, !PT ;  /* 0x000000080c0c7c12 */ /* 0x000fe2000f8e3cff */
[----:B------:R-:W-:Y:S02]  /*2380*/  ULEA UR8, UR4, UR21, 0xa ;  /* 0x0000001504087291 */ /* 0x000fe4000f8e50ff */
[----:B------:R-:W-:Y:S01]  /*2390*/  ULEA UR7, UR5, UR6, 0x3 ;  /* 0x0000000605077291 */ /* 0x000fe2000f8e18ff */
[----:B--2---:R-:W-:Y:S01]  /*23a0*/  SHF.L.U32 R0, R12, 0x1f, RZ ;  /* 0x0000001f0c007819 */ /* 0x004fe200000006ff */
[----:B------:R-:W-:Y:S02]  /*23b0*/  UIADD3.X UR17, UPT, UPT, URZ, UR27, URZ, UP1, !UPT ;  /* 0x0000001bff117290 */ /* 0x000fe40008ffe4ff */
[----:B------:R-:W-:Y:S02]  /*23c0*/  UIADD3 UR32, UPT, UPT, UR32, 0x1700, URZ ;  /* 0x0000170020207890 */ /* 0x000fe4000fffe0ff */
[----:B------:R-:W-:-:S02]  /*23d0*/  UIADD3 UR8, UPT, UPT, UR6, 0x25f00, UR8 ;  /* 0x00025f0006087890 */ /* 0x000fc4000fffe008 */
[----:B------:R-:W-:Y:S01]  /*23e0*/  UIADD3.X UR15, UPT, UPT, URZ, UR27, URZ, UP0, !UPT ;  /* 0x0000001bff0f7290 */ /* 0x000fe200087fe4ff */
[----:B------:R4:W1:Y:S01]  /*23f0*/  SYNCS.PHASECHK.TRANS64.TRYWAIT P0, [UR7+0x248], R0 ;  /* 0x00024800ff0075a7 */ /* 0x0008620008001107 */
[----:B------:R-:W-:Y:S01]  /*2400*/  UMOV UR18, 0x0 ;  /* 0x0000000000127882 */ /* 0x000fe20000000000 */
[----:B------:R-:W-:Y:S01]  /*2410*/  UMOV UR19, 0x10000000 ;  /* 0x1000000000137882 */ /* 0x000fe20000000000 */
[----:B------:R-:W-:Y:S01]  /*2420*/  UMOV UR4, 0x30000 ;  /* 0x0003000000047882 */ /* 0x000fe20000000000 */
[----:B------:R-:W-:Y:S01]  /*2430*/  UMOV UR10, UR34 ;  /* 0x00000022000a7c82 */ /* 0x000fe20008000000 */
[----:B------:R-:W-:Y:S01]  /*2440*/  UMOV UR12, UR36 ;  /* 0x00000024000c7c82 */ /* 0x000fe20008000000 */
[----:B------:R-:W-:Y:S01]  /*2450*/  UMOV UR9, UR33 ;  /* 0x0000002100097c82 */ /* 0x000fe20008000000 */
[----:B------:R2:W-:Y:S01]  /*2460*/  UTMALDG.3D [UR32], [UR16], desc[UR18] ;  /* 0x00001220100075b4 */ /* 0x0005e20008011000 */
[----:B------:R-:W-:Y:S01]  /*2470*/  UMOV UR7, UR25 ;  /* 0x0000001900077c82 */ /* 0x000fe20008000000 */
[----:B------:R3:W-:Y:S01]  /*2480*/  UTMALDG.3D.MULTICAST [UR8], [UR14], UR4, desc[UR18] ;  /* 0x000012080e0073b4 */ /* 0x0007e20008011804 */
[----:B--2---:R-:W-:Y:S01]  /*2490*/  UIADD3 UR34, UPT, UPT, UR34, 0x20, URZ ;  /* 0x0000002022227890 */ /* 0x004fe2000fffe0ff */
[----:B---3--:R-:W-:Y:S01]  /*24a0*/  UMOV UR4, UR5 ;  /* 0x0000000500047c82 */ /* 0x008fe20008000000 */
[----:B------:R-:W-:Y:S10]  /*24b0*/  BRA.U UP2, `(.L_x_32) ;  /* 0xfffffffd024c7547 */ /* 0x000ff4000b83ffff */
.L_x_26:
[----:B------:R-:W-:Y:S01]  /*24c0*/  ULEA UR4, UR5, UR6, 0x3 ;  /* 0x0000000605047291 */ /* 0x000fe2000f8e18ff */
[----:B--2-4-:R-:W-:Y:S01]  /*24d0*/  SHF.L.U32 R0, R12, 0x1f, RZ ;  /* 0x0000001f0c007819 */ /* 0x014fe200000006ff */
[----:B------:R-:W-:Y:S01]  /*24e0*/  @!P1 SYNCS.ARRIVE.TRANS64.A1T0 RZ, [UR6+0x4a8], RZ ;  /* 0x0004a8ffffff99a7 */ /* 0x000fe20008100006 */
[----:B------:R-:W-:-:S06]  /*24f0*/  UISETP.GT.AND UP0, UPT, UR40, UR39, UPT ;  /* 0x000000272800728c */ /* 0x000fcc000bf04270 */
[----:B-1-3--:R1:W2:Y:S03]  /*2500*/  SYNCS.PHASECHK.TRANS64.TRYWAIT P0, [UR4+0x248], R0 ;  /* 0x00024800ff0075a7 */ /* 0x00a2a60008001104 */
[----:B------:R-:W-:Y:S05]  /*2510*/  BRA.U !UP0, `(.L_x_33) ;  /* 0x0000000108c07547 */ /* 0x000fea000b800000 */
[----:B------:R-:W-:Y:S01]  /*2520*/  UIADD3 UR13, UPT, UPT, UR43, UR7, URZ ;  /* 0x000000072b0d7290 */ /* 0x000fe2000fffe0ff */
[----:B------:R-:W-:-:S11]  /*2530*/  UMOV UR4, UR5 ;  /* 0x0000000500047c82 */ /* 0x000fd60008000000 */
.L_x_39:
[----:B------:R-:W-:Y:S01]  /*2540*/  ULEA UR17, UR4, UR6, 0x3 ;  /* 0x0000000604117291 */ /* 0x000fe2000f8e18ff */
[----:B--2---:R-:W-:Y:S01]  /*2550*/  @!P3 MOV R2, 0xc00 ;  /* 0x00000c000002b802 */ /* 0x004fe20000000f00 */
[----:B--234-:R-:W-:Y:S10]  /*2560*/  @P0 BRA `(.L_x_34) ;  /* 0x00000000000c0947 */ /* 0x01cff40003800000 */
[----:B------:R-:W-:-:S04]  /*2570*/  SHF.L.U32 R3, R12, 0x1f, RZ ;  /* 0x0000001f0c037819 */ /* 0x000fc800000006ff */
[----:B------:R-:W2:Y:S02]  /*2580*/  SYNCS.PHASECHK.TRANS64.TRYWAIT P0, [UR17+0x248], R3 ;  /* 0x00024803ff0075a7 */ /* 0x000ea40008001111 */
[----:B--2---:R-:W-:Y:S05]  /*2590*/  @!P0 BRA `(.L_x_35) ;  /* 0x0000004400b08947 */ /* 0x004fea0003800000 */
.L_x_34:
[----:B------:R2:W-:Y:S01]  /*25a0*/  @!P3 SYNCS.ARRIVE.TRANS64 RZ, [UR17], R2 ;  /* 0x00000002ffffb9a7 */ /* 0x0005e20008000011 */
[----:B------:R-:W-:-:S04]  /*25b0*/  ULOP3.LUT UR5, UR24, 0x2, URZ, 0xfc, !UPT ;  /* 0x0000000218057892 */ /* 0x000fc8000f8efcff */
[----:B------:R-:W-:-:S09]  /*25c0*/  UISETP.NE.AND UP0, UPT, UR5, 0x2, UPT ;  /* 0x000000020500788c */ /* 0x000fd2000bf05270 */
[----:B------:R-:W-:Y:S05]  /*25d0*/  BRA.U UP0, `(.L_x_36) ;  /* 0x0000000100047547 */ /* 0x000fea000b800000 */
[----:B------:R-:W-:Y:S05]  /*25e0*/  BPT.TRAP 0x1 ;  /* 0x000000040000795c */ /* 0x000fea0000300000 */
.L_x_36:
[----:B------:R-:W-:Y:S04]  /*25f0*/  BSSY.RECONVERGENT B0, `(.L_x_37) ;  /* 0x0000003000007945 */ /* 0x000fe80003800200 */
[----:B------:R-:W-:Y:S05]  /*2600*/  @P2 BRA `(.L_x_38) ;  /* 0x0000000000042947 */ /* 0x000fea0003800000 */
[----:B------:R-:W-:Y:S05]  /*2610*/  BPT.TRAP 0x1 ;  /* 0x000000040000795c */ /* 0x000fea0000300000 */
.L_x_38:
[----:B------:R-:W-:Y:S05]  /*2620*/  BSYNC.RECONVERGENT B0 ;  /* 0x0000000000007941 */ /* 0x000fea0003800200 */
.L_x_37:
[----:B------:R-:W-:Y:S02]  /*2630*/  UIADD3 UR5, UPT, UPT, UR4, 0x1, URZ ;  /* 0x0000000104057890 */ /* 0x000fe4000fffe0ff */
[----:B------:R-:W-:Y:S02]  /*2640*/  USHF.L.U32 UR18, UR7, 0x5, URZ ;  /* 0x0000000507127899 */ /* 0x000fe400080006ff */
[----:B------:R-:W-:Y:S02]  /*2650*/  UISETP.NE.AND UP0, UPT, UR5, 0x49, UPT ;  /* 0x000000490500788c */ /* 0x000fe4000bf05270 */
[----:B------:R-:W-:Y:S02]  /*2660*/  UIADD3 UR7, UPT, UPT, UR7, 0x1, URZ ;  /* 0x0000000107077890 */ /* 0x000fe4000fffe0ff */
[----:B------:R-:W-:Y:S02]  /*2670*/  USEL UR9, URZ, 0x1, UP0 ;  /* 0x00000001ff097887 */ /* 0x000fe40008000000 */
[----:B------:R-:W-:-:S02]  /*2680*/  USEL UR5, UR5, URZ, UP0 ;  /* 0x000000ff05057287 */ /* 0x000fc40008000000 */
[----:B------:R-:W-:Y:S02]  /*2690*/  UIADD3 UR14, UP0, UPT, UR26, 0x180, URZ ;  /* 0x000001801a0e7890 */ /* 0x000fe4000ff1e0ff */
[----:B------:R-:W-:Y:S01]  /*26a0*/  ULEA UR8, UR5, UR6, 0x3 ;  /* 0x0000000605087291 */ /* 0x000fe2000f8e18ff */
[----:B------:R-:W-:Y:S01]  /*26b0*/  LOP3.LUT R12, R12, UR9, RZ, 0x3c, !PT ;  /* 0x000000090c0c7c12 */ /* 0x000fe2000f8e3cff */
[----:B------:R-:W-:Y:S02]  /*26c0*/  ULEA UR16, UR4, UR6, 0xb ;  /* 0x0000000604107291 */ /* 0x000fe4000f8e58ff */
[----:B------:R-:W-:Y:S01]  /*26d0*/  UIADD3 UR22, UP1, UPT, UR26, 0x80, URZ ;  /* 0x000000801a167890 */ /* 0x000fe2000ff3e0ff */
[----:B-1----:R-:W-:Y:S01]  /*26e0*/  SHF.L.U32 R0, R12, 0x1f, RZ ;  /* 0x0000001f0c007819 */ /* 0x002fe200000006ff */
[----:B------:R-:W-:Y:S02]  /*26f0*/  UIADD3.X UR15, UPT, UPT, URZ, UR27, URZ, UP0, !UPT ;  /* 0x0000001bff0f7290 */ /* 0x000fe400087fe4ff */
[----:B------:R-:W-:Y:S01]  /*2700*/  UISETP.NE.AND UP0, UPT, UR7, UR13, UPT ;  /* 0x0000000d0700728c */ /* 0x000fe2000bf05270 */
[----:B------:R3:W4:Y:S01]  /*2710*/  SYNCS.PHASECHK.TRANS64.TRYWAIT P0, [UR8+0x248], R0 ;  /* 0x00024800ff0075a7 */ /* 0x0007220008001108 */
[----:B------:R-:W-:-:S02]  /*2720*/  ULEA UR8, UR4, UR21, 0xa ;  /* 0x0000001504087291 */ /* 0x000fc4000f8e50ff */
[----:B------:R-:W-:Y:S02]  /*2730*/  UIADD3 UR16, UPT, UPT, UR16, 0x1700, URZ ;  /* 0x0000170010107890 */ /* 0x000fe4000fffe0ff */
[----:B------:R-:W-:Y:S02]  /*2740*/  UIADD3.X UR23, UPT, UPT, URZ, UR27, URZ, UP1, !UPT ;  /* 0x0000001bff177290 */ /* 0x000fe40008ffe4ff */
[----:B------:R-:W-:Y:S01]  /*2750*/  UIADD3 UR8, UPT, UPT, UR6, 0x25f00, UR8 ;  /* 0x00025f0006087890 */ /* 0x000fe2000fffe008 */
[----:B------:R-:W-:Y:S01]  /*2760*/  UMOV UR28, 0x0 ;  /* 0x00000000001c7882 */ /* 0x000fe20000000000 */
[----:B------:R-:W-:Y:S01]  /*2770*/  UMOV UR29, 0x10000000 ;  /* 0x10000000001d7882 */ /* 0x000fe20000000000 */
[----:B------:R-:W-:Y:S01]  /*2780*/  UMOV UR19, UR35 ;  /* 0x0000002300137c82 */ /* 0x000fe20008000000 */
[----:B------:R-:W-:Y:S01]  /*2790*/  UMOV UR20, UR36 ;  /* 0x0000002400147c82 */ /* 0x000fe20008000000 */
[----:B------:R-:W-:Y:S01]  /*27a0*/  UMOV UR4, 0x30000 ;  /* 0x0003000000047882 */ /* 0x000fe20000000000 */
[----:B------:R-:W-:Y:S01]  /*27b0*/  UMOV UR12, UR36 ;  /* 0x00000024000c7c82 */ /* 0x000fe20008000000 */
[----:B------:R-:W-:Y:S01]  /*27c0*/  UMOV UR9, UR17 ;  /* 0x0000001100097c82 */ /* 0x000fe20008000000 */
[----:B------:R-:W-:Y:S01]  /*27d0*/  UMOV UR10, UR18 ;  /* 0x00000012000a7c82 */ /* 0x000fe20008000000 */
[----:B------:R-:W-:Y:S01]  /*27e0*/  UTMALDG.3D [UR16], [UR22], desc[UR28] ;  /* 0x00001c10160075b4 */ /* 0x000fe20008011000 */
[----:B------:R1:W-:Y:S02]  /*27f0*/  UTMALDG.3D.MULTICAST [UR8], [UR14], UR4, desc[UR28] ;  /* 0x00001c080e0073b4 */ /* 0x0003e40008011804 */
[----:B-1----:R-:W-:Y:S01]  /*2800*/  UMOV UR4, UR5 ;  /* 0x0000000500047c82 */ /* 0x002fe20008000000 */
[----:B------:R-:W-:Y:S05]  /*2810*/  BRA.U UP0, `(.L_x_39) ;  /* 0xfffffffd00487547 */ /* 0x000fea000b83ffff */
.L_x_33:
[C---:B------:R-:W-:Y:S01]  /*2820*/  LEA R3, R11.reuse, UR6, 0x3 ;  /* 0x000000060b037c11 */ /* 0x040fe2000f8e18ff */
[----:B------:R-:W-:Y:S01]  /*2830*/  NOP ;  /* 0x0000000000007918 */ /* 0x000fe20000000000 */
[----:B-1-3--:R-:W-:Y:S02]  /*2840*/  SHF.L.U32 R0, R10, 0x1f, RZ ;  /* 0x0000001f0a007819 */ /* 0x00afe400000006ff */
[----:B------:R-:W-:Y:S02]  /*2850*/  LEA R5, R11, UR6, 0x4 ;  /* 0x000000060b057c11 */ /* 0x000fe4000f8e20ff */
[----:B--2-4-:R-:W1:Y:S02]  /*2860*/  SYNCS.PHASECHK.TRANS64.TRYWAIT P0, [R3+URZ+0x4b0], R0 ;  /* 0x0004b000030075a7 */ /* 0x014e6400080011ff */
[----:B-1----:R-:W-:Y:S05]  /*2870*/  @!P0 BRA `(.L_x_40) ;  /* 0x0000004400108947 */ /* 0x002fea0003800000 */
.L_x_107:
[----:B------:R-:W2:Y:S01]  /*2880*/  LDS.128 R4, [R5+0x540] ;  /* 0x0005400005047984 */ /* 0x000ea20000000c00 */
[----:B------:R-:W-:Y:S01]  /*2890*/  UISETP.GE.AND UP0, UPT, UR42, 0x1, UPT ;  /* 0x000000012a00788c */ /* 0x000fe2000bf06270 */
[----:B------:R-:W-:Y:S01]  /*28a0*/  @!PT LDS RZ, [RZ] ;  /* 0x00000000fffff984 */ /* 0x000fe20000000800 */
[----:B------:R-:W-:Y:S01]  /*28b0*/  @!PT LDS RZ, [RZ] ;  /* 0x00000000fffff984 */ /* 0x000fe20000000800 */
[----:B------:R-:W-:Y:S01]  /*28c0*/  @!PT LDS RZ, [RZ] ;  /* 0x00000000fffff984 */ /* 0x000fe20000000800 */
[----:B------:R-:W-:Y:S01]  /*28d0*/  @!PT LDS RZ, [RZ] ;  /* 0x00000000fffff984 */ /* 0x000fe20000000800 */
[----:B------:R3:W-:Y:S06]  /*28e0*/  MEMBAR.ALL.CTA ;  /* 0x0000000000007992 */ /* 0x0007ec0000008000 */
[----:B---3--:R-:W3:Y:S01]  /*28f0*/  FENCE.VIEW.ASYNC.S ;  /* 0x00000000000073c6 */ /* 0x008ee20000000000 */
[----:B--2---:R-:W-:-:S13]  /*2900*/  LOP3.LUT P0, RZ, R6, 0x1, RZ, 0xc0, !PT ;  /* 0x0000000106ff7812 */ /* 0x004fda000780c0ff */
[----:B---3--:R-:W-:Y:S01]  /*2910*/  VOTEU.ANY UP1, P0 ;  /* 0x0000000000ff7886 */ /* 0x008fe20000020100 */
[----:B------:R-:W-:-:S13]  /*2920*/  PLOP3.LUT P0, PT, PT, PT, UP1, 0x80, 0x8 ;  /* 0x000000000008781c */ /* 0x000fda0003f0f018 */
[----:B-1----:R-:W-:Y:S02]  /*2930*/  @P0 LOP3.LUT R0, R5, 0xffff, RZ, 0xc0, !PT ;  /* 0x0000ffff05000812 */ /* 0x002fe400078ec0ff */
[----:B------:R-:W-:Y:S02]  /*2940*/  @P0 MOV R2, R4 ;  /* 0x0000000400020202 */ /* 0x000fe40000000f00 */
[----:B------:R-:W-:Y:S01]  /*2950*/  @P0 R2UR UR7, R0 ;  /* 0x00000000000702ca */ /* 0x000fe200000e0000 */
[----:B------:R-:W-:Y:S01]  /*2960*/  VIADD R0, R3, 0x4c0 ;  /* 0x000004c003007836 */ /* 0x000fe20000000000 */
[----:B------:R-:W-:Y:S02]  /*2970*/  @P0 SHF.R.U32.HI R4, RZ, 0x10, R5 ;  /* 0x00000010ff040819 */ /* 0x000fe40000011605 */
[----:B------:R-:W-:Y:S02]  /*2980*/  @P0 R2UR UR8, R2 ;  /* 0x00000000020802ca */ /* 0x000fe400000e0000 */
[----:B------:R-:W-:-:S02]  /*2990*/  PRMT R0, RZ, 0x654, R0 ;  /* 0x00000654ff007816 */ /* 0x000fc40000000000 */
[----:B------:R-:W-:Y:S02]  /*29a0*/  @P0 R2UR UR4, R4 ;  /* 0x00000000040402ca */ /* 0x000fe400000e0000 */
[----:B------:R1:W-:Y:S03]  /*29b0*/  SYNCS.ARRIVE.TRANS64.RED.A1T0 RZ, [R0+URZ], RZ ;  /* 0x000000ff00ff79a7 */ /* 0x0003e600081004ff */
[----:B------:R-:W-:-:S04]  /*29c0*/  @UP1 UMOV UR30, UR7 ;  /* 0x00000007001e1c82 */ /* 0x000fc80008000000 */
[----:B------:R-:W-:-:S04]  /*29d0*/  @UP1 UMOV UR31, UR8 ;  /* 0x00000008001f1c82 */ /* 0x000fc80008000000 */
[----:B------:R-:W-:Y:S01]  /*29e0*/  @UP1 UMOV UR36, UR4 ;  /* 0x0000000400241c82 */ /* 0x000fe20008000000 */
[----:B------:R-:W-:Y:S05]  /*29f0*/  BRA.U !UP0, `(.L_x_41) ;  /* 0x0000000108d47547 */ /* 0x000fea000b800000 */
[----:B------:R-:W2:Y:S01]  /*2a00*/  LDCU.128 UR12, c[0x0][0xb10] ;  /* 0x00016200ff0c77ac */ /* 0x000ea20008000c00 */
[----:B------:R-:W3:Y:S01]  /*2a10*/  LDCU UR28, c[0x0][0xb20] ;  /* 0x00016400ff1c77ac */ /* 0x000ee20008000800 */
[----:B------:R-:W4:Y:S01]  /*2a20*/  LDCU UR20, c[0x0][0xb0c] ;  /* 0x00016180ff1477ac */ /* 0x000f220008000800 */
[----:B------:R-:W1:Y:S01]  /*2a30*/  LDCU.64 UR10, c[0x0][0xb28] ;  /* 0x00016500ff0a77ac */ /* 0x000e620008000a00 */
[----:B------:R-:W-:Y:S02]  /*2a40*/  UISETP.NE.AND UP3, UPT, UR42, 0x1, UPT ;  /* 0x000000012a00788c */ /* 0x000fe4000bf65270 */
[----:B--2---:R-:W-:Y:S02]  /*2a50*/  UIMAD.WIDE.U32 UR16, UR37, UR15, URZ ;  /* 0x0000000f251072a5 */ /* 0x004fe4000f8e00ff */
[----:B------:R-:W-:Y:S02]  /*2a60*/  UIMAD.WIDE.U32 UR8, UR38, UR12, URZ ;  /* 0x0000000c260872a5 */ /* 0x000fe4000f8e00ff */
[----:B------:R-:W-:-:S02]  /*2a70*/  UISETP.NE.AND UP0, UPT, UR14, 0x1, UPT ;  /* 0x000000010e00788c */ /* 0x000fc4000bf05270 */
[----:B------:R-:W-:Y:S01]  /*2a80*/  UIMAD.WIDE.U32 UR22, UR30, UR15, URZ ;  /* 0x0000000f1e1672a5 */ /* 0x000fe2000f8e00ff */
[----:B------:R-:W-:Y:S02]  /*2a90*/  UMOV UR16, UR17 ;  /* 0x0000001100107c82 */ /* 0x000fe40008000000 */
[----:B------:R-:W-:Y:S01]  /*2aa0*/  UMOV UR8, UR9 ;  /* 0x0000000900087c82 */ /* 0x000fe20008000000 */
[----:B---3--:R-:W-:Y:S02]  /*2ab0*/  USHF.R.U32.HI UR16, URZ, UR28, UR16 ;  /* 0x0000001cff107299 */ /* 0x008fe40008011610 */
[----:B----4-:R-:W-:Y:S02]  /*2ac0*/  UISETP.NE.AND UP2, UPT, UR20, 0x1, UPT ;  /* 0x000000011400788c */ /* 0x010fe4000bf45270 */
[----:B------:R-:W-:Y:S02]  /*2ad0*/  USHF.R.U32.HI UR8, URZ, UR13, UR8 ;  /* 0x0000000dff087299 */ /* 0x000fe40008011608 */
[----:B------:R-:W-:-:S02]  /*2ae0*/  USEL UR7, UR37, UR16, !UP0 ;  /* 0x0000001025077287 */ /* 0x000fc4000c000000 */
[----:B------:R-:W-:Y:S02]  /*2af0*/  USEL UR8, UR38, UR8, !UP2 ;  /* 0x0000000826087287 */ /* 0x000fe4000d000000 */
[----:B-1----:R-:W-:Y:S01]  /*2b00*/  UIMAD.WIDE.U32 UR16, UR7, UR10, URZ ;  /* 0x0000000a071072a5 */ /* 0x002fe2000f8e00ff */
[----:B------:R-:W-:Y:S01]  /*2b10*/  UMOV UR4, UR23 ;  /* 0x0000001700047c82 */ /* 0x000fe20008000000 */
[----:B------:R-:W-:Y:S02]  /*2b20*/  UIMAD.WIDE.U32 UR18, UR31, UR12, URZ ;  /* 0x0000000c1f1272a5 */ /* 0x000fe4000f8e00ff */
[----:B------:R-:W-:-:S03]  /*2b30*/  UIMAD.WIDE.U32 UR22, UR8, UR10, URZ ;  /* 0x0000000a081672a5 */ /* 0x000fc6000f8e00ff */
[----:B------:R-:W-:Y:S01]  /*2b40*/  UMOV UR16, UR17 ;  /* 0x0000001100107c82 */ /* 0x000fe20008000000 */
[----:B------:R-:W-:Y:S02]  /*2b50*/  USHF.R.U32.HI UR4, URZ, UR28, UR4 ;  /* 0x0000001cff047299 */ /* 0x000fe40008011604 */
[----:B------:R-:W-:Y:S01]  /*2b60*/  @UP3 USHF.R.U32.HI UR7, URZ, UR11, UR16 ;  /* 0x0000000bff073299 */ /* 0x000fe20008011610 */
[----:B------:R-:W-:Y:S01]  /*2b70*/  UMOV UR18, UR19 ;  /* 0x0000001300127c82 */ /* 0x000fe20008000000 */
[----:B------:R-:W-:Y:S01]  /*2b80*/  UMOV UR22, UR23 ;  /* 0x0000001700167c82 */ /* 0x000fe20008000000 */
[----:B------:R-:W-:Y:S02]  /*2b90*/  USHF.R.U32.HI UR13, URZ, UR13, UR18 ;  /* 0x0000000dff0d7299 */ /* 0x000fe40008011612 */
[----:B------:R-:W-:Y:S02]  /*2ba0*/  USEL UR4, UR30, UR4, !UP0 ;  /* 0x000000041e047287 */ /* 0x000fe4000c000000 */
[----:B------:R-:W-:-:S02]  /*2bb0*/  @UP3 USHF.R.U32.HI UR8, URZ, UR11, UR22 ;  /* 0x0000000bff083299 */ /* 0x000fc40008011616 */
[----:B------:R-:W-:Y:S02]  /*2bc0*/  UIMAD UR9, UR42, UR7, URZ ;  /* 0x000000072a0972a4 */ /* 0x000fe4000f8e02ff */
[----:B------:R-:W-:Y:S02]  /*2bd0*/  USEL UR7, UR31, UR13, !UP2 ;  /* 0x0000000d1f077287 */ /* 0x000fe4000d000000 */
[----:B------:R-:W-:Y:S02]  /*2be0*/  UIMAD UR12, UR42, UR8, URZ ;  /* 0x000000082a0c72a4 */ /* 0x000fe4000f8e02ff */
[----:B------:R-:W-:Y:S02]  /*2bf0*/  UISETP.GE.AND UP0, UPT, UR4, UR9, UPT ;  /* 0x000000090400728c */ /* 0x000fe4000bf06270 */
[----:B------:R-:W-:Y:S02]  /*2c00*/  UIMAD.WIDE.U32 UR16, UR4, UR10, URZ ;  /* 0x0000000a041072a5 */ /* 0x000fe4000f8e00ff */
[----:B------:R-:W-:-:S02]  /*2c10*/  UISETP.GE.OR UP0, UPT, UR7, UR12, UP0 ;  /* 0x0000000c0700728c */ /* 0x000fc40008706670 */
[----:B------:R-:W-:Y:S02]  /*2c20*/  UIMAD.WIDE.U32 UR12, UR7, UR10, URZ ;  /* 0x0000000a070c72a5 */ /* 0x000fe4000f8e00ff */
[----:B------:R-:W-:Y:S01]  /*2c30*/  UIADD3 UR15, UPT, UPT, -UR4, URZ, URZ ;  /* 0x000000ff040f7290 */ /* 0x000fe2000fffe1ff */
[----:B------:R-:W-:Y:S01]  /*2c40*/  UMOV UR10, UR17 ;  /* 0x00000011000a7c82 */ /* 0x000fe20008000000 */
[----:B------:R-:W-:Y:S02]  /*2c50*/  UIADD3 UR12, UPT, UPT, -UR7, URZ, URZ ;  /* 0x000000ff070c7290 */ /* 0x000fe4000fffe1ff */
[----:B------:R-:W-:-:S03]  /*2c60*/  USHF.R.U32.HI UR10, URZ, UR11, UR10 ;  /* 0x0000000bff0a7299 */ /* 0x000fc6000801160a */
[----:B------:R-:W-:Y:S01]  /*2c70*/  @!UP0 UMOV UR9, UR13 ;  /* 0x0000000d00098c82 */ /* 0x000fe20008000000 */
[----:B------:R-:W-:Y:S02]  /*2c80*/  UIMAD UR15, UR14, UR15, UR30 ;  /* 0x0000000f0e0f72a4 */ /* 0x000fe4000f8e021e */
[----:B------:R-:W-:Y:S02]  /*2c90*/  USEL UR10, UR4, UR10, !UP3 ;  /* 0x0000000a040a7287 */ /* 0x000fe4000d800000 */
[----:B------:R-:W-:Y:S02]  /*2ca0*/  @!UP0 USHF.R.U32.HI UR9, URZ, UR11, UR9 ;  /* 0x0000000bff098299 */ /* 0x000fe40008011609 */
[----:B------:R-:W-:Y:S02]  /*2cb0*/  UIADD3 UR11, UPT, UPT, -UR10, URZ, URZ ;  /* 0x000000ff0a0b7290 */ /* 0x000fe4000fffe1ff */
[----:B------:R-:W-:Y:S02]  /*2cc0*/  @!UP0 USEL UR9, UR7, UR9, !UP3 ;  /* 0x0000000907098287 */ /* 0x000fe4000d800000 */
[----:B------:R-:W-:-:S02]  /*2cd0*/  UIMAD UR11, UR42, UR11, UR4 ;  /* 0x0000000b2a0b72a4 */ /* 0x000fc4000f8e0204 */
[----:B------:R-:W-:Y:S02]  /*2ce0*/  @!UP0 UIADD3 UR10, UPT, UPT, UR10, -UR9, URZ ;  /* 0x800000090a0a8290 */ /* 0x000fe4000fffe0ff */
[----:B------:R-:W-:Y:S02]  /*2cf0*/  @!UP0 UIMAD UR9, UR11, UR8, UR9 ;  /* 0x000000080b0982a4 */ /* 0x000fe4000f8e0209 */
[----:B------:R-:W-:Y:S02]  /*2d00*/  @!UP0 UIMAD UR4, UR42, UR10, UR7 ;  /* 0x0000000a2a0482a4 */ /* 0x000fe4000f8e0207 */
[----:B------:R-:W-:Y:S02]  /*2d10*/  UIMAD UR8, UR20, UR12, UR31 ;  /* 0x0000000c140872a4 */ /* 0x000fe4000f8e021f */
[----:B------:R-:W-:Y:S01]  /*2d20*/  UIMAD UR30, UR4, UR14, UR15 ;  /* 0x0000000e041e72a4 */ /* 0x000fe2000f8e020f */
[----:B------:R-:W-:Y:S02]  /*2d30*/  @!UP0 UMOV UR7, UR9 ;  /* 0x0000000900078c82 */ /* 0x000fe40008000000 */
[----:B------:R-:W-:-:S12]  /*2d40*/  UIMAD UR31, UR7, UR20, UR8 ;  /* 0x00000014071f72a4 */ /* 0x000fd8000f8e0208 */
.L_x_41:
[----:B------:R-:W2:Y:S02]  /*2d50*/  LDCU UR4, c[0x0][0xb30] ;  /* 0x00016600ff0477ac */ /* 0x000ea40008000800 */
[----:B--2---:R-:W-:-:S09]  /*2d60*/  UISETP.NE.AND UP0, UPT, UR4, 0x1, UPT ;  /* 0x000000010400788c */ /* 0x004fd2000bf05270 */
[----:B------:R-:W-:Y:S05]  /*2d70*/  BRA.U UP0, `(.L_x_42) ;  /* 0x0000000100447547 */ /* 0x000fea000b800000 */
[----:B------:R-:W2:Y:S01]  /*2d80*/  LDCU.128 UR12, c[0x0][0xb10] ;  /* 0x00016200ff0c77ac */ /* 0x000ea20008000c00 */
[----:B------:R-:W3:Y:S01]  /*2d90*/  LDCU UR16, c[0x0][0xb0c] ;  /* 0x00016180ff1077ac */ /* 0x000ee20008000800 */
[----:B------:R-:W4:Y:S01]  /*2da0*/  LDCU UR17, c[0x0][0xb20] ;  /* 0x00016400ff1177ac */ /* 0x000f220008000800 */
[----:B--2---:R-:W-:Y:S02]  /*2db0*/  UIMAD.WIDE.U32 UR10, UR31, UR12, URZ ;  /* 0x0000000c1f0a72a5 */ /* 0x004fe4000f8e00ff */
[----:B------:R-:W-:Y:S02]  /*2dc0*/  UIMAD.WIDE.U32 UR8, UR30, UR15, URZ ;  /* 0x0000000f1e0872a5 */ /* 0x000fe4000f8e00ff */
[----:B---3--:R-:W-:Y:S02]  /*2dd0*/  UISETP.NE.AND UP2, UPT, UR16, 0x1, UPT ;  /* 0x000000011000788c */ /* 0x008fe4000bf45270 */
[----:B------:R-:W-:Y:S01]  /*2de0*/  UISETP.NE.AND UP0, UPT, UR14, 0x1, UPT ;  /* 0x000000010e00788c */ /* 0x000fe2000bf05270 */
[----:B------:R-:W-:-:S02]  /*2df0*/  UMOV UR7, UR11 ;  /* 0x0000000b00077c82 */ /* 0x000fc40008000000 */
[----:B------:R-:W-:Y:S01]  /*2e00*/  UMOV UR4, UR9 ;  /* 0x0000000900047c82 */ /* 0x000fe20008000000 */
[----:B------:R-:W-:Y:S02]  /*2e10*/  USHF.R.U32.HI UR7, URZ, UR13, UR7 ;  /* 0x0000000dff077299 */ /* 0x000fe40008011607 */
[----:B----4-:R-:W-:Y:S02]  /*2e20*/  USHF.R.U32.HI UR4, URZ, UR17, UR4 ;  /* 0x00000011ff047299 */ /* 0x010fe40008011604 */
[----:B------:R-:W-:Y:S02]  /*2e30*/  USEL UR7, UR31, UR7, !UP2 ;  /* 0x000000071f077287 */ /* 0x000fe4000d000000 */
[----:B------:R-:W-:-:S04]  /*2e40*/  USEL UR4, UR30, UR4, !UP0 ;  /* 0x000000041e047287 */ /* 0x000fc8000c000000 */
[----:B------:R-:W-:Y:S02]  /*2e50*/  UIADD3 UR8, UPT, UPT, UR7, -UR4, URZ ;  /* 0x8000000407087290 */ /* 0x000fe4000fffe0ff */
[----:B------:R-:W-:Y:S02]  /*2e60*/  UIADD3 UR4, UPT, UPT, -UR7, UR4, URZ ;  /* 0x0000000407047290 */ /* 0x000fe4000fffe1ff */
[----:B------:R-:W-:Y:S02]  /*2e70*/  UIMAD UR30, UR8, UR14, UR30 ;  /* 0x0000000e081e72a4 */ /* 0x000fe4000f8e021e */
[----:B------:R-:W-:-:S12]  /*2e80*/  UIMAD UR31, UR4, UR16, UR31 ;  /* 0x00000010041f72a4 */ /* 0x000fd8000f8e021f */
.L_x_42:
[----:B------:R-:W-:Y:S01]  /*2e90*/  VIADD R11, R11, 0x1 ;  /* 0x000000010b0b7836 */ /* 0x000fe20000000000 */
[----:B------:R-:W-:Y:S01]  /*2ea0*/  PLOP3.LUT P1, PT, PT, PT, PT, 0x80, 0x8 ;  /* 0x000000000008781c */ /* 0x000fe20003f2f070 */
[----:B------:R-:W-:Y:S02]  /*2eb0*/  UIADD3 UR46, UPT, UPT, UR31, UR60, URZ ;  /* 0x0000003c1f2e7290 */ /* 0x000fe4000fffe0ff */
[----:B------:R-:W-:Y:S01]  /*2ec0*/  UIADD3 UR45, UPT, UPT, UR30, UR57, URZ ;  /* 0x000000391e2d7290 */ /* 0x000fe2000fffe0ff */
[----:B------:R-:W-:-:S04]  /*2ed0*/  ISETP.NE.AND P0, PT, R11, 0x2, PT ;  /* 0x000000020b00780c */ /* 0x000fc80003f05270 */
[----:B------:R-:W-:Y:S02]  /*2ee0*/  SEL R3, RZ, 0x1, P0 ;  /* 0x00000001ff037807 */ /* 0x000fe40000000000 */
[----:B------:R-:W-:Y:S02]  /*2ef0*/  SEL R11, R11, RZ, P0 ;  /* 0x000000ff0b0b7207 */ /* 0x000fe40000000000 */
[----:B------:R-:W-:Y:S01]  /*2f00*/  LOP3.LUT R10, R10, R3, RZ, 0x3c, !PT ;  /* 0x000000030a0a7212 */ /* 0x000fe200078e3cff */
[----:B------:R-:W-:Y:S05]  /*2f10*/  BRA.U UP1, `(.L_x_43) ;  /* 0xfffffff101407547 */ /* 0x000fea000b83ffff */
[----:B-1----:R-:W-:Y:S01]  /*2f20*/  HFMA2 R0, -RZ, RZ, 0, 0 ;  /* 0x00000000ff007431 */ /* 0x002fe200000001ff */
[----:B------:R-:W-:-:S12]  /*2f30*/  UIADD3 UR9, UPT, UPT, UR6, 0x248, URZ ;  /* 0x0000024806097890 */ /* 0x000fd8000fffe0ff */
.L_x_48:
[----:B------:R-:W-:Y:S01]  /*2f40*/  ULEA UR4, UR5, UR6, 0x3 ;  /* 0x0000000605047291 */ /* 0x000fe2000f8e18ff */
[----:B-1----:R-:W-:Y:S02]  /*2f50*/  SHF.L.U32 R3, R12, 0x1f, RZ ;  /* 0x0000001f0c037819 */ /* 0x002fe400000006ff */
[----:B------:R-:W-:-:S06]  /*2f60*/  ISETP.NE.AND P0, PT, R0, 0x48, PT ;  /* 0x000000480000780c */ /* 0x000fcc0003f05270 */
[----:B------:R-:W1:Y:S02]  /*2f70*/  SYNCS.PHASECHK.TRANS64.TRYWAIT P1, [UR4+0x248], R3 ;  /* 0x00024803ff0075a7 */ /* 0x000e640008021104 */
[----:B-1----:R-:W-:Y:S05]  /*2f80*/  @!P1 BRA `(.L_x_44) ;  /* 0x0000003c00609947 */ /* 0x002fea0003800000 */
.L_x_109:
[----:B------:R-:W-:Y:S05]  /*2f90*/  @!P0 EXIT ;  /* 0x000000000000894d */ /* 0x000fea0003800000 */
[----:B------:R-:W-:-:S04]  /*2fa0*/  UIADD3 UR4, UPT, UPT, UR5, 0x1, URZ ;  /* 0x0000000105047890 */ /* 0x000fc8000fffe0ff */
[----:B------:R-:W-:-:S04]  /*2fb0*/  UISETP.NE.AND UP0, UPT, UR4, 0x49, UPT ;  /* 0x000000490400788c */ /* 0x000fc8000bf05270 */
[----:B------:R-:W-:Y:S02]  /*2fc0*/  USEL UR8, URZ, 0x1, UP0 ;  /* 0x00000001ff087887 */ /* 0x000fe40008000000 */
[----:B------:R-:W-:-:S04]  /*2fd0*/  USEL UR4, UR4, URZ, UP0 ;  /* 0x000000ff04047287 */ /* 0x000fc80008000000 */
[----:B------:R-:W-:Y:S01]  /*2fe0*/  ULEA UR7, UR4, UR9, 0x3 ;  /* 0x0000000904077291 */ /* 0x000fe2000f8e18ff */
[----:B------:R-:W-:-:S04]  /*2ff0*/  LOP3.LUT R12, R12, UR8, RZ, 0x3c, !PT ;  /* 0x000000080c0c7c12 */ /* 0x000fc8000f8e3cff */
[----:B-1----:R-:W-:-:S04]  /*3000*/  SHF.L.U32 R3, R12, 0x1f, RZ ;  /* 0x0000001f0c037819 */ /* 0x002fc800000006ff */
[----:B------:R-:W1:Y:S02]  /*3010*/  SYNCS.PHASECHK.TRANS64.TRYWAIT P0, [UR7], R3 ;  /* 0x00000003ff0075a7 */ /* 0x000e640008001107 */
[----:B-1----:R-:W-:Y:S05]  /*3020*/  @!P0 BRA `(.L_x_45) ;  /* 0x0000003c00508947 */ /* 0x002fea0003800000 */
.L_x_111:
        /* <DEDUP_REMOVED lines=9> */
.L_x_113:
        /* <DEDUP_REMOVED lines=9> */
.L_x_115:
[----:B------:R-:W-:Y:S01]  /*3150*/  UIADD3 UR4, UPT, UPT, UR4, 0x1, URZ ;  /* 0x0000000104047890 */ /* 0x000fe2000fffe0ff */
[----:B------:R-:W-:-:S03]  /*3160*/  IADD3 R0, PT, PT, R0, 0x4, RZ ;  /* 0x0000000400007810 */ /* 0x000fc60007ffe0ff */
[----:B------:R-:W-:-:S04]  /*3170*/  UISETP.NE.AND UP0, UPT, UR4, 0x49, UPT ;  /* 0x000000490400788c */ /* 0x000fc8000bf05270 */
[----:B------:R-:W-:Y:S02]  /*3180*/  USEL UR7, URZ, 0x1, UP0 ;  /* 0x00000001ff077887 */ /* 0x000fe40008000000 */
[----:B------:R-:W-:-:S04]  /*3190*/  USEL UR5, UR4, URZ, UP0 ;  /* 0x000000ff04057287 */ /* 0x000fc80008000000 */
[----:B------:R-:W-:Y:S01]  /*31a0*/  LOP3.LUT R12, R12, UR7, RZ, 0x3c, !PT ;  /* 0x000000070c0c7c12 */ /* 0x000fe2000f8e3cff */
[----:B------:R-:W-:Y:S07]  /*31b0*/  BRA `(.L_x_48) ;  /* 0xfffffffc00607947 */ /* 0x000fee000383ffff */
.L_x_23:
[----:B------:R-:W-:-:S04]  /*31c0*/  UISETP.NE.AND UP0, UPT, UR48, URZ, UPT ;  /* 0x000000ff3000728c */ /* 0x000fc8000bf05270 */
[----:B------:R-:W-:-:S09]  /*31d0*/  UISETP.NE.OR UP0, UPT, UR18, 0x1, UP0 ;  /* 0x000000011200788c */ /* 0x000fd20008705670 */
[----:B------:R-:W-:Y:S05]  /*31e0*/  BRA.U UP0, `(.L_x_49) ;  /* 0x0000000500487547 */ /* 0x000fea000b800000 */
[----:B------:R-:W-:Y:S01]  /*31f0*/  ISETP.GE.U32.AND P2, PT, R0, 0x2, PT ;  /* 0x000000020000780c */ /* 0x000fe20003f46070 */
[----:B------:R-:W-:Y:S01]  /*3200*/  IMAD.MOV.U32 R12, RZ, RZ, 0x1 ;  /* 0x00000001ff0c7424 */ /* 0x000fe200078e00ff */
[----:B------:R-:W-:Y:S02]  /*3210*/  CS2R R10, SRZ ;  /* 0x00000000000a7805 */ /* 0x000fe4000001ff00 */
[----:B------:R-:W-:Y:S01]  /*3220*/  CS2R R8, SRZ ;  /* 0x0000000000087805 */ /* 0x000fe2000001ff00 */
[----:B------:R-:W-:Y:S01]  /*3230*/  UMOV UR6, 0x400 ;  /* 0x0000040000067882 */ /* 0x000fe20000000000 */
[----:B------:R-:W-:Y:S01]  /*3240*/  UMOV UR5, URZ ;  /* 0x000000ff00057c82 */ /* 0x000fe20008000000 */
[----:B------:R-:W-:-:S12]  /*3250*/  ULEA UR6, UR48, UR6, 0x18 ;  /* 0x0000000630067291 */ /* 0x000fd8000f8ec0ff */
.L_x_53:
[----:B------:R-:W-:Y:S02]  /*3260*/  LEA R2, R8, UR6, 0x3 ;  /* 0x0000000608027c11 */ /* 0x000fe4000f8e18ff */
[----:B------:R-:W-:-:S03]  /*3270*/  SHF.L.U32 R5, R9, 0x1f, RZ ;  /* 0x0000001f09057819 */ /* 0x000fc600000006ff */
[----:B------:R-:W-:Y:S01]  /*3280*/  VIADD R4, R2, 0x520 ;  /* 0x0000052002047836 */ /* 0x000fe20000000000 */
[----:B------:R-:W2:Y:S02]  /*3290*/  SYNCS.PHASECHK.TRANS64.TRYWAIT P0, [R2+URZ+0x510], R5 ;  /* 0x00051005020075a7 */ /* 0x000ea400080011ff */
[----:B--2---:R-:W-:Y:S05]  /*32a0*/  @!P0 BRA `(.L_x_50) ;  /* 0x0000003800f88947 */ /* 0x004fea0003800000 */
.L_x_116:
[----:B------:R-:W-:Y:S01]  /*32b0*/  ULEA UR4, UR5, UR6, 0x3 ;  /* 0x0000000605047291 */ /* 0x000fe2000f8e18ff */
[----:B------:R-:W-:Y:S02]  /*32c0*/  PRMT R4, RZ, 0x654, R4 ;  /* 0x00000654ff047816 */ /* 0x000fe40000000004 */
[----:B--2---:R-:W-:Y:S01]  /*32d0*/  SHF.L.U32 R5, R12, 0x1f, RZ ;  /* 0x0000001f0c057819 */ /* 0x004fe200000006ff */
[----:B------:R-:W-:Y:S01]  /*32e0*/  UIADD3 UR7, UPT, UPT, UR4, 0x4b0, URZ ;  /* 0x000004b004077890 */ /* 0x000fe2000fffe0ff */
[----:B------:R2:W-:Y:S05]  /*32f0*/  SYNCS.ARRIVE.TRANS64.RED.A1T0 RZ, [R4+URZ], RZ ;  /* 0x000000ff04ff79a7 */ /* 0x0005ea00081004ff */
[----:B------:R-:W-:Y:S01]  /*3300*/  IMAD.U32 R7, RZ, RZ, UR7 ;  /* 0x00000007ff077e24 */ /* 0x000fe2000f8e00ff */
[----:B------:R-:W3:Y:S04]  /*3310*/  SYNCS.PHASECHK.TRANS64.TRYWAIT P0, [UR4+0x4c0], R5 ;  /* 0x0004c005ff0075a7 */ /* 0x000ee80008001104 */
[----:B------:R-:W-:Y:S01]  /*3320*/  PRMT R6, R0, 0x654, R7 ;  /* 0x0000065400067816 */ /* 0x000fe20000000007 */
[----:B--2---:R-:W-:Y:S01]  /*3330*/  @!P2 IMAD.MOV.U32 R4, RZ, RZ, 0x10 ;  /* 0x00000010ff04a424 */ /* 0x004fe200078e00ff */
[----:B---3--:R-:W-:Y:S06]  /*3340*/  @!P0 BRA `(.L_x_51) ;  /* 0x0000003800e48947 */ /* 0x008fec0003800000 */
.L_x_118:
[----:B------:R-:W-:Y:S01]  /*3350*/  ULEA UR8, UR5, UR6, 0x4 ;  /* 0x0000000605087291 */ /* 0x000fe2000f8e20ff */
[----:B------:R-:W-:Y:S01]  /*3360*/  SEL R3, R6, R3, !P2 ;  /* 0x0000000306037207 */ /* 0x000fe20005000000 */
[----:B------:R-:W-:Y:S01]  /*3370*/  UIADD3 UR9, UPT, UPT, UR4, 0x4b0, URZ ;  /* 0x000004b004097890 */ /* 0x000fe2000fffe0ff */
[----:B--2---:R-:W-:Y:S01]  /*3380*/  LEA R2, R11, UR6, 0x3 ;  /* 0x000000060b027c11 */ /* 0x004fe2000f8e18ff */
[----:B------:R-:W-:Y:S01]  /*3390*/  UIADD3 UR8, UPT, UPT, UR8, 0x540, URZ ;  /* 0x0000054008087890 */ /* 0x000fe2000fffe0ff */
[----:B------:R-:W-:Y:S01]  /*33a0*/  SHF.L.U32 R5, R10, 0x1f, RZ ;  /* 0x0000001f0a057819 */ /* 0x000fe200000006ff */
[----:B------:R2:W-:Y:S01]  /*33b0*/  @!P2 SYNCS.ARRIVE.TRANS64.RED RZ, [R3+URZ], R4 ;  /* 0x0000000403ffa9a7 */ /* 0x0005e200080004ff */
[----:B------:R-:W-:Y:S01]  /*33c0*/  UIADD3 UR4, UPT, UPT, UR5, 0x1, URZ ;  /* 0x0000000105047890 */ /* 0x000fe2000fffe0ff */
[----:B------:R-:W-:-:S03]  /*33d0*/  VIADD R8, R8, 0x1 ;  /* 0x0000000108087836 */ /* 0x000fc60000000000 */
[----:B------:R-:W-:Y:S02]  /*33e0*/  UISETP.NE.AND UP0, UPT, UR4, 0x2, UPT ;  /* 0x000000020400788c */ /* 0x000fe4000bf05270 */
[----:B------:R-:W-:Y:S06]  /*33f0*/  UGETNEXTWORKID.BROADCAST [UR8], [UR9] ;  /* 0x00000000080073ca */ /* 0x000fec0008000100 */
[----:B------:R-:W-:Y:S01]  /*3400*/  USEL UR7, URZ, 0x1, UP0 ;  /* 0x00000001ff077887 */ /* 0x000fe20008000000 */
[----:B------:R-:W-:Y:S01]  /*3410*/  ISETP.NE.AND P0, PT, R8, 0x2, PT ;  /* 0x000000020800780c */ /* 0x000fe20003f05270 */
[----:B------:R-:W-:Y:S01]  /*3420*/  USEL UR5, UR4, URZ, UP0 ;  /* 0x000000ff04057287 */ /* 0x000fe20008000000 */
[----:B------:R-:W3:Y:S03]  /*3430*/  SYNCS.PHASECHK.TRANS64.TRYWAIT P1, [R2+URZ+0x4b0], R5 ;  /* 0x0004b005020075a7 */ /* 0x000ee600080211ff */
[----:B------:R-:W-:Y:S01]  /*3440*/  LOP3.LUT R12, R12, UR7, RZ, 0x3c, !PT ;  /* 0x000000070c0c7c12 */ /* 0x000fe2000f8e3cff */
[----:B--23--:R-:W-:Y:S07]  /*3450*/  @!P1 BRA `(.L_x_52) ;  /* 0x0000003800b89947 */ /* 0x00cfee0003800000 */
.L_x_119:
[C---:B------:R-:W-:Y:S01]  /*3460*/  LEA R4, R11.reuse, UR6, 0x4 ;  /* 0x000000060b047c11 */ /* 0x040fe2000f8e20ff */
[----:B--2---:R-:W-:Y:S01]  /*3470*/  VIADD R2, R2, 0x4c0 ;  /* 0x000004c002027836 */ /* 0x004fe20000000000 */
[----:B------:R-:W-:Y:S01]  /*3480*/  SEL R8, R8, RZ, P0 ;  /* 0x000000ff08087207 */ /* 0x000fe20000000000 */
[----:B------:R-:W-:-:S03]  /*3490*/  VIADD R11, R11, 0x1 ;  /* 0x000000010b0b7836 */ /* 0x000fc60000000000 */
[----:B------:R-:W2:Y:S01]  /*34a0*/  LDS.128 R4, [R4+0x540] ;  /* 0x0005400004047984 */ /* 0x000ea20000000c00 */
[----:B------:R-:W-:Y:S02]  /*34b0*/  PRMT R2, RZ, 0x654, R2 ;  /* 0x00000654ff027816 */ /* 0x000fe40000000002 */
[C---:B------:R-:W-:Y:S01]  /*34c0*/  ISETP.NE.AND P1, PT, R11.reuse, 0x2, PT ;  /* 0x000000020b00780c */ /* 0x040fe20003f25270 */
[----:B------:R-:W-:Y:S01]  /*34d0*/  @!PT LDS RZ, [RZ] ;  /* 0x00000000fffff984 */ /* 0x000fe20000000800 */
[----:B------:R-:W-:Y:S01]  /*34e0*/  @!PT LDS RZ, [RZ] ;  /* 0x00000000fffff984 */ /* 0x000fe20000000800 */
[----:B------:R-:W-:Y:S01]  /*34f0*/  @!PT LDS RZ, [RZ] ;  /* 0x00000000fffff984 */ /* 0x000fe20000000800 */
[----:B------:R-:W-:Y:S01]  /*3500*/  @!PT LDS RZ, [RZ] ;  /* 0x00000000fffff984 */ /* 0x000fe20000000800 */
[----:B------:R3:W-:Y:S06]  /*3510*/  MEMBAR.ALL.CTA ;  /* 0x0000000000007992 */ /* 0x0007ec0000008000 */
[----:B---3--:R-:W3:Y:S01]  /*3520*/  FENCE.VIEW.ASYNC.S ;  /* 0x00000000000073c6 */ /* 0x008ee20000000000 */
[----:B------:R-:W-:Y:S01]  /*3530*/  SEL R11, R11, RZ, P1 ;  /* 0x000000ff0b0b7207 */ /* 0x000fe20000800000 */
[----:B---3--:R3:W-:Y:S01]  /*3540*/  SYNCS.ARRIVE.TRANS64.RED.A1T0 RZ, [R2+URZ], RZ ;  /* 0x000000ff02ff79a7 */ /* 0x0087e200081004ff */
[----:B--2---:R-:W-:-:S02]  /*3550*/  LOP3.LUT P3, RZ, R6, 0x1, RZ, 0xc0, !PT ;  /* 0x0000000106ff7812 */ /* 0x004fc4000786c0ff */
[----:B------:R-:W-:-:S04]  /*3560*/  SEL R5, RZ, 0x1, P1 ;  /* 0x00000001ff057807 */ /* 0x000fc80000800000 */
[----:B------:R-:W-:Y:S02]  /*3570*/  LOP3.LUT R10, R10, R5, RZ, 0x3c, !PT ;  /* 0x000000050a0a7212 */ /* 0x000fe400078e3cff */
[----:B---3--:R-:W-:-:S04]  /*3580*/  SEL R2, RZ, 0x1, P0 ;  /* 0x00000001ff027807 */ /* 0x008fc80000000000 */
[----:B------:R-:W-:Y:S01]  /*3590*/  LOP3.LUT R9, R9, R2, RZ, 0x3c, !PT ;  /* 0x0000000209097212 */ /* 0x000fe200078e3cff */
[----:B------:R-:W-:Y:S06]  /*35a0*/  @P3 BRA `(.L_x_53) ;  /* 0xfffffffc002c3947 */ /* 0x000fec000383ffff */
[----:B------:R-:W-:Y:S01]  /*35b0*/  ULEA UR4, UR5, UR6, 0x3 ;  /* 0x0000000605047291 */ /* 0x000fe2000f8e18ff */
[----:B------:R-:W-:-:S08]  /*35c0*/  SHF.L.U32 R3, R12, 0x1f, RZ ;  /* 0x0000001f0c037819 */ /* 0x000fd000000006ff */
[----:B------:R-:W2:Y:S02]  /*35d0*/  SYNCS.PHASECHK.TRANS64 P0, [UR4+0x4c0], R3 ;  /* 0x0004c003ff0075a7 */ /* 0x000ea40008001004 */
[----:B--2---:R-:W-:Y:S05]  /*35e0*/  @P0 BRA `(.L_x_54) ;  /* 0x0000000000080947 */ /* 0x004fea0003800000 */
[----:B------:R-:W2:Y:S02]  /*35f0*/  SYNCS.PHASECHK.TRANS64.TRYWAIT P0, [UR4+0x4c0], R3 ;  /* 0x0004c003ff0075a7 */ /* 0x000ea40008001104 */
[----:B--2---:R-:W-:Y:S05]  /*3600*/  @!P0 BRA `(.L_x_55) ;  /* 0x0000003800608947 */ /* 0x004fea0003800000 */
.L_x_54:
[----:B------:R-:W-:-:S04]  /*3610*/  UIADD3 UR7, UPT, UPT, UR5, 0x1, URZ ;  /* 0x0000000105077890 */ /* 0x000fc8000fffe0ff */
[----:B------:R-:W-:-:S04]  /*3620*/  UISETP.NE.AND UP0, UPT, UR7, 0x2, UPT ;  /* 0x000000020700788c */ /* 0x000fc8000bf05270 */
[----:B------:R-:W-:Y:S02]  /*3630*/  USEL UR8, URZ, 0x1, UP0 ;  /* 0x00000001ff087887 */ /* 0x000fe40008000000 */
[----:B------:R-:W-:-:S04]  /*3640*/  USEL UR7, UR7, URZ, UP0 ;  /* 0x000000ff07077287 */ /* 0x000fc80008000000 */
[----:B------:R-:W-:Y:S01]  /*3650*/  ULEA UR7, UR7, UR6, 0x3 ;  /* 0x0000000607077291 */ /* 0x000fe2000f8e18ff */
[----:B--2---:R-:W-:-:S04]  /*3660*/  LOP3.LUT R3, R12, UR8, RZ, 0x3c, !PT ;  /* 0x000000080c037c12 */ /* 0x004fc8000f8e3cff */
[----:B------:R-:W-:-:S04]  /*3670*/  SHF.L.U32 R0, R3, 0x1f, RZ ;  /* 0x0000001f03007819 */ /* 0x000fc800000006ff */
[----:B------:R-:W2:Y:S02]  /*3680*/  SYNCS.PHASECHK.TRANS64 P0, [UR7+0x4c0], R0 ;  /* 0x0004c000ff0075a7 */ /* 0x000ea40008001007 */
[----:B-12---:R-:W-:Y:S05]  /*3690*/  @P0 EXIT ;  /* 0x000000000000094d */ /* 0x006fea0003800000 */
[----:B------:R-:W-:Y:S02]  /*36a0*/  SHF.L.U32 R3, R3, 0x1f, RZ ;  /* 0x0000001f03037819 */ /* 0x000fe400000006ff */
[----:B------:R-:W-:-:S07]  /*36b0*/  MOV R0, UR7 ;  /* 0x0000000700007c02 */ /* 0x000fce0008000f00 */
.L_x_56:
[----:B-1----:R1:W2:Y:S02]  /*36c0*/  SYNCS.PHASECHK.TRANS64.TRYWAIT P0, [R0+URZ+0x4c0], R3 ;  /* 0x0004c003000075a7 */ /* 0x0022a400080011ff */
[----:B--2---:R-:W-:Y:S05]  /*36d0*/  @!P0 NANOSLEEP.SYNCS 0x989680 ;  /* 0x009896800000895d */ /* 0x004fea0003900000 */
[----:B------:R-:W2:Y:S02]  /*36e0*/  @!P0 SYNCS.PHASECHK.TRANS64 P0, [R0+URZ+0x4c0], R3 ;  /* 0x0004c003000085a7 */ /* 0x000ea400080010ff */
[----:B--2---:R-:W-:Y:S05]  /*36f0*/  @P0 EXIT ;  /* 0x000000000000094d */ /* 0x004fea0003800000 */
[----:B------:R-:W-:Y:S05]  /*3700*/  BRA `(.L_x_56) ;  /* 0xfffffffc00ec7947 */ /* 0x000fea000383ffff */
.L_x_49:
[----:B------:R-:W-:Y:S05]  /*3710*/  BRA.U UP5, `(.L_x_57) ;  /* 0x0000000d05807547 */ /* 0x000fea000b800000 */
[----:B------:R-:W-:Y:S01]  /*3720*/  UMOV UR4, 0x40 ;  /* 0x0000004000047882 */ /* 0x000fe20000000000 */
[----:B------:R-:W-:Y:S01]  /*3730*/  NOP ;  /* 0x0000000000007918 */ /* 0x000fe20000000000 */
[----:B------:R-:W-:Y:S01]  /*3740*/  ULEA UR5, UR48, UR4, 0x18 ;  /* 0x0000000430057291 */ /* 0x000fe2000f8ec0ff */
[----:B------:R-:W-:Y:S02]  /*3750*/  UMOV UR6, 0x400 ;  /* 0x0000040000067882 */ /* 0x000fe40000000000 */
[----:B------:R-:W-:-:S06]  /*3760*/  ULEA UR6, UR48, UR6, 0x18 ;  /* 0x0000000630067291 */ /* 0x000fcc000f8ec0ff */
[----:B------:R-:W2:Y:S02]  /*3770*/  LDS.U8 R0, [UR5+0x1c] ;  /* 0x00001c05ff007984 */ /* 0x000ea40008000000 */
[----:B--2---:R-:W-:-:S13]  /*3780*/  ISETP.NE.AND P0, PT, R0, RZ, PT ;  /* 0x000000ff0000720c */ /* 0x004fda0003f05270 */
[----:B------:R-:W-:Y:S05]  /*3790*/  @P0 BRA `(.L_x_58) ;  /* 0x0000000000580947 */ /* 0x000fea0003800000 */
[----:B------:R-:W-:-:S13]  /*37a0*/  ELECT P0, URZ, PT ;  /* 0x0000000000ff782f */ /* 0x000fda0003800000 */
[----:B------:R-:W-:Y:S05]  /*37b0*/  @!P0 BRA `(.L_x_59) ;  /* 0x0000000000608947 */ /* 0x000fea0003800000 */
[----:B------:R-:W-:Y:S01]  /*37c0*/  UMOV UR4, 0x10 ;  /* 0x0000001000047882 */ /* 0x000fe20000000000 */
[----:B------:R-:W-:Y:S01]  /*37d0*/  HFMA2 R0, -RZ, RZ, 0, 5.9604644775390625e-08 ;  /* 0x00000001ff007431 */ /* 0x000fe200000001ff */
[----:B------:R-:W-:-:S03]  /*37e0*/  MOV R3, 0xffff ;  /* 0x0000ffff00037802 */ /* 0x000fc60000000f00 */
[----:B------:R-:W-:Y:S04]  /*37f0*/  DEPBAR.LE SB2, 0x36 ;  /* 0x0000ad800000791a */ /* 0x000fe80000000000 */
[----:B------:R-:W2:Y:S02]  /*3800*/  UTCATOMSWS.FIND_AND_SET.ALIGN UP0, UR4, UR4 ;  /* 0x00000004000475e3 */ /* 0x000ea40008000800 */
[----:B--2---:R-:W-:Y:S01]  /*3810*/  MOV R4, UR4 ;  /* 0x0000000400047c02 */ /* 0x004fe20008000f00 */
[----:B------:R-:W-:Y:S06]  /*3820*/  BRA.U UP0, `(.L_x_60) ;  /* 0x0000000100187547 */ /* 0x000fec000b800000 */
.L_x_61:
[----:B------:R-:W-:Y:S05]  /*3830*/  NANOSLEEP 0x64 ;  /* 0x000000640000795d */ /* 0x000fea0003800000 */
[----:B------:R-:W-:-:S05]  /*3840*/  UMOV UR4, 0x10 ;  /* 0x0000001000047882 */ /* 0x000fca0000000000 */
[----:B------:R-:W-:Y:S04]  /*3850*/  DEPBAR.LE SB2, 0x36 ;  /* 0x0000ad800000791a */ /* 0x000fe80000000000 */
[----:B------:R-:W2:Y:S02]  /*3860*/  UTCATOMSWS.FIND_AND_SET.ALIGN UP0, UR4, UR4 ;  /* 0x00000004000475e3 */ /* 0x000ea40008000800 */
[----:B--2---:R-:W-:Y:S01]  /*3870*/  MOV R4, UR4 ;  /* 0x0000000400047c02 */ /* 0x004fe20008000f00 */
[----:B------:R-:W-:Y:S05]  /*3880*/  BRA.U !UP0, `(.L_x_61) ;  /* 0xfffffffd08e87547 */ /* 0x000fea000b83ffff */
.L_x_60:
[-C--:B------:R-:W-:Y:S02]  /*3890*/  SHF.L.U32 R3, R3, R4.reuse, RZ ;  /* 0x0000000403037219 */ /* 0x080fe400000006ff */
[----:B------:R-:W-:Y:S01]  /*38a0*/  SHF.L.U32 R0, R0, R4, RZ ;  /* 0x0000000400007219 */ /* 0x000fe200000006ff */
[----:B------:R-:W-:Y:S02]  /*38b0*/  IMAD.SHL.U32 R4, R4, 0x20, RZ ;  /* 0x0000002004047824 */ /* 0x000fe400078e00ff */
[----:B------:R2:W-:Y:S04]  /*38c0*/  ATOMS.OR RZ, [UR5+0x14], R3 ;  /* 0x00001403ffff798c */ /* 0x0005e8000b000005 */
[----:B------:R2:W-:Y:S04]  /*38d0*/  ATOMS.OR RZ, [UR5+0x18], R0 ;  /* 0x00001800ffff798c */ /* 0x0005e8000b000005 */
[----:B------:R2:W-:Y:S01]  /*38e0*/  STS [UR6+0x560], R4 ;  /* 0x00056004ff007988 */ /* 0x0005e20008000806 */
[----:B------:R-:W-:Y:S05]  /*38f0*/  BRA `(.L_x_59) ;  /* 0x0000000000107947 */ /* 0x000fea0003800000 */
.L_x_58:
[----:B------:R-:W-:Y:S02]  /*3900*/  MOV R0, 0xffffffff ;  /* 0xffffffff00007802 */ /* 0x000fe40000000f00 */
[----:B------:R-:W-:-:S03]  /*3910*/  MOV R4, 0x3940 ;  /* 0x0000394000047802 */ /* 0x000fc60000000f00 */
[----:B------:R2:W-:Y:S04]  /*3920*/  STS [UR6+0x560], R0 ;  /* 0x00056000ff007988 */ /* 0x0005e80008000806 */
[----:B-12--5:R-:W-:Y:S05]  /*3930*/  CALL.REL.NOINC `($__internal_1_$__cuda_sm10x_tcgen05_guardrail_trap_phase_invalid_during_alloc) ;  /* 0x0000003800e07944 */ /* 0x026fea0003c00000 */
.L_x_59:
[----:B------:R-:W-:Y:S05]  /*3940*/  WARPSYNC.ALL ;  /* 0x0000000000007948 */ /* 0x000fea0003800000 */
[----:B------:R-:W3:Y:S01]  /*3950*/  S2UR UR4, SR_CgaCtaId ;  /* 0x00000000000479c3 */ /* 0x000ee20000008800 */
[----:B------:R-:W-:Y:S01]  /*3960*/  UMOV UR13, 0x400 ;  /* 0x00000400000d7882 */ /* 0x000fe20000000000 */
[----:B------:R-:W-:-:S06]  /*3970*/  NOP ;  /* 0x0000000000007918 */ /* 0x000fcc0000000000 */
[----:B------:R-:W-:Y:S06]  /*3980*/  BAR.ARV 0x6, 0xa0 ;  /* 0x0182800000007b1d */ /* 0x000fec0000002000 */
[----:B------:R-:W4:Y:S01]  /*3990*/  LDCU UR5, c[0x0][0x38c] ;  /* 0x00007180ff0577ac */ /* 0x000f220008000800 */
[----:B------:R-:W-:Y:S01]  /*39a0*/  LOP3.LUT R2, R2, 0xffff, RZ, 0xc0, !PT ;  /* 0x0000ffff02027812 */ /* 0x000fe200078ec0ff */
[----:B------:R-:W-:Y:S01]  /*39b0*/  IMAD.MOV.U32 R11, RZ, RZ, 0x1 ;  /* 0x00000001ff0b7424 */ /* 0x000fe200078e00ff */
[----:B------:R-:W-:Y:S01]  /*39c0*/  CS2R R8, SRZ ;  /* 0x0000000000087805 */ /* 0x000fe2000001ff00 */
[----:B------:R-:W1:Y:S01]  /*39d0*/  LDCU UR8, c[0x0][0x38c] ;  /* 0x00007180ff0877ac */ /* 0x000e620008000800 */
[----:B------:R-:W-:Y:S01]  /*39e0*/  R2UR UR15, R2 ;  /* 0x00000000020f72ca */ /* 0x000fe200000e0000 */
[----:B------:R-:W-:Y:S01]  /*39f0*/  IMAD.MOV.U32 R10, RZ, RZ, RZ ;  /* 0x000000ffff0a7224 */ /* 0x000fe200078e00ff */
[----:B------:R-:W-:Y:S01]  /*3a00*/  UMOV UR18, URZ ;  /* 0x000000ff00127c82 */ /* 0x000fe20008000000 */
[----:B------:R-:W-:Y:S01]  /*3a10*/  UMOV UR10, URZ ;  /* 0x000000ff000a7c82 */ /* 0x000fe20008000000 */
[----:B---3--:R-:W-:Y:S01]  /*3a20*/  ULEA UR13, UR4, UR13, 0x18 ;  /* 0x0000000d040d7291 */ /* 0x008fe2000f8ec0ff */
[----:B------:R-:W-:Y:S01]  /*3a30*/  UMOV UR20, 0x0 ;  /* 0x0000000000147882 */ /* 0x000fe20000000000 */
[----:B------:R-:W-:-:S02]  /*3a40*/  UMOV UR21, 0x40804a0 ;  /* 0x040804a000157882 */ /* 0x000fc40000000000 */
[----:B------:R-:W-:Y:S02]  /*3a50*/  UIADD3 UR6, UPT, UPT, UR13, 0x1700, URZ ;  /* 0x000017000d067890 */ /* 0x000fe4000fffe0ff */
[----:B------:R-:W-:Y:S02]  /*3a60*/  UIADD3 UR7, UPT, UPT, UR13, 0x25f00, URZ ;  /* 0x00025f000d077890 */ /* 0x000fe4000fffe0ff */
[----:B----4-:R-:W-:Y:S01]  /*3a70*/  UIADD3 UR5, UPT, UPT, UR5, 0x1f, URZ ;  /* 0x0000001f05057890 */ /* 0x010fe2000fffe0ff */
[----:B--2---:R-:W2:Y:S01]  /*3a80*/  LDS R0, [UR13+0x560] ;  /* 0x0005600dff007984 */ /* 0x004ea20008000800 */
[----:B------:R-:W-:Y:S02]  /*3a90*/  USHF.R.U32.HI UR6, URZ, 0x4, UR6 ;  /* 0x00000004ff067899 */ /* 0x000fe40008011606 */
[----:B------:R-:W-:Y:S02]  /*3aa0*/  USHF.R.S32.HI UR4, URZ, 0x1f, UR5 ;  /* 0x0000001fff047899 */ /* 0x000fe40008011405 */
[----:B------:R-:W-:-:S02]  /*3ab0*/  ULOP3.LUT UR6, UR6, 0x3fff, URZ, 0xc0, !UPT ;  /* 0x00003fff06067892 */ /* 0x000fc4000f8ec0ff */
[----:B------:R-:W-:Y:S02]  /*3ac0*/  ULEA.HI UR4, UR4, UR5, URZ, 0x5 ;  /* 0x0000000504047291 */ /* 0x000fe4000f8f28ff */
[----:B------:R-:W-:Y:S02]  /*3ad0*/  USHF.R.U32.HI UR5, URZ, 0x4, UR7 ;  /* 0x00000004ff057899 */ /* 0x000fe40008011607 */
[----:B------:R-:W-:Y:S02]  /*3ae0*/  USHF.R.S32.HI UR22, URZ, 0x5, UR4 ;  /* 0x00000005ff167899 */ /* 0x000fe40008011404 */
[----:B------:R-:W-:Y:S02]  /*3af0*/  ULOP3.LUT UR5, UR5, 0x3fff, URZ, 0xc0, !UPT ;  /* 0x00003fff05057892 */ /* 0x000fe4000f8ec0ff */
[----:B------:R-:W-:Y:S02]  /*3b00*/  UISETP.LT.AND UP0, UPT, UR22, 0x1, UPT ;  /* 0x000000011600788c */ /* 0x000fe4000bf01270 */
[----:B------:R-:W-:-:S02]  /*3b10*/  ULOP3.LUT UR16, UR6, 0x10000, URZ, 0xfc, !UPT ;  /* 0x0001000006107892 */ /* 0x000fc4000f8efcff */
[----:B------:R-:W-:Y:S02]  /*3b20*/  USEL UR23, UR22, 0x1, !UP0 ;  /* 0x0000000116177887 */ /* 0x000fe4000c000000 */
[----:B------:R-:W-:Y:S02]  /*3b30*/  ULOP3.LUT UR17, UR5, 0x10000, URZ, 0xfc, !UPT ;  /* 0x0001000005117892 */ /* 0x000fe4000f8efcff */
[----:B------:R-:W-:Y:S02]  /*3b40*/  UIADD3 UR23, UPT, UPT, -UR23, URZ, URZ ;  /* 0x000000ff17177290 */ /* 0x000fe4000fffe1ff */
[----:B-1----:R-:W-:Y:S01]  /*3b50*/  UISETP.GE.AND UP4, UPT, UR8, 0x1, UPT ;  /* 0x000000010800788c */ /* 0x002fe2000bf86270 */
[----:B--2---:R-:W-:-:S15]  /*3b60*/  R2UR UR24, R0 ;  /* 0x00000000001872ca */ /* 0x004fde00000e0000 */
.L_x_68:
[----:B------:R-:W-:Y:S02]  /*3b70*/  LEA R0, R10, UR13, 0x3 ;  /* 0x0000000d0a007c11 */ /* 0x000fe4000f8e18ff */
[----:B------:R-:W-:Y:S02]  /*3b80*/  SHF.L.U32 R5, R9, 0x1f, RZ ;  /* 0x0000001f09057819 */ /* 0x000fe400000006ff */
[----:B------:R-:W-:Y:S01]  /*3b90*/  PLOP3.LUT P0, PT, PT, PT, UP4, 0x80, 0x8 ;  /* 0x000000000008781c */ /* 0x000fe20003f0f048 */
[----:B------:R-:W-:Y:S01]  /*3ba0*/  VIADD R3, R0, 0x4c0 ;  /* 0x000004c000037836 */ /* 0x000fe20000000000 */
[----:B-1----:R-:W1:Y:S02]  /*3bb0*/  SYNCS.PHASECHK.TRANS64.TRYWAIT P1, [R0+URZ+0x4b0], R5 ;  /* 0x0004b005000075a7 */ /* 0x002e6400080211ff */
[----:B-1----:R-:W-:Y:S09]  /*3bc0*/  @!P1 BRA `(.L_x_62) ;  /* 0x0000003400089947 */ /* 0x002ff20003800000 */
.L_x_121:
[----:B------:R-:W-:Y:S01]  /*3bd0*/  LEA R4, R10, UR13, 0x4 ;  /* 0x0000000d0a047c11 */ /* 0x000fe2000f8e20ff */
[----:B------:R-:W-:Y:S01]  /*3be0*/  @UP4 ULEA UR4, UR10, UR13, 0x3 ;  /* 0x0000000d0a044291 */ /* 0x000fe2000f8e18ff */
[----:B------:R-:W-:Y:S01]  /*3bf0*/  PLOP3.LUT P1, PT, PT, PT, PT, 0x80, 0x8 ;  /* 0x000000000008781c */ /* 0x000fe20003f2f070 */
[----:B------:R-:W-:Y:S01]  /*3c00*/  ULEA UR19, UR18, UR13, 0x3 ;  /* 0x0000000d12137291 */ /* 0x000fe2000f8e18ff */
[----:B------:R-:W-:Y:S02]  /*3c10*/  PRMT R3, RZ, 0x654, R3 ;  /* 0x00000654ff037816 */ /* 0x000fe40000000003 */
[----:B-1----:R-:W1:Y:S01]  /*3c20*/  LDS.128 R4, [R4+0x540] ;  /* 0x0005400004047984 */ /* 0x002e620000000c00 */
[----:B------:R-:W-:Y:S02]  /*3c30*/  @P0 SHF.L.U32 R2, R8, 0x1f, RZ ;  /* 0x0000001f08020819 */ /* 0x000fe400000006ff */
[----:B------:R-:W-:Y:S01]  /*3c40*/  SHF.L.U32 R0, R11, 0x1f, RZ ;  /* 0x0000001f0b007819 */ /* 0x000fe200000006ff */
[----:B------:R-:W-:Y:S01]  /*3c50*/  @!PT LDS RZ, [RZ] ;  /* 0x00000000fffff984 */ /* 0x000fe20000000800 */
[----:B------:R-:W-:Y:S01]  /*3c60*/  @!PT LDS RZ, [RZ] ;  /* 0x00000000fffff984 */ /* 0x000fe20000000800 */
[----:B------:R-:W-:Y:S01]  /*3c70*/  @!PT LDS RZ, [RZ] ;  /* 0x00000000fffff984 */ /* 0x000fe20000000800 */
[----:B------:R-:W-:Y:S01]  /*3c80*/  @!PT LDS RZ, [RZ] ;  /* 0x00000000fffff984 */ /* 0x000fe20000000800 */
[----:B------:R2:W-:Y:S06]  /*3c90*/  MEMBAR.ALL.CTA ;  /* 0x0000000000007992 */ /* 0x0005ec0000008000 */
[----:B--2---:R-:W2:Y:S02]  /*3ca0*/  FENCE.VIEW.ASYNC.S ;  /* 0x00000000000073c6 */ /* 0x004ea40000000000 */
[----:B--2---:R2:W-:Y:S01]  /*3cb0*/  SYNCS.ARRIVE.TRANS64.RED.A1T0 RZ, [R3+URZ], RZ ;  /* 0x000000ff03ff79a7 */ /* 0x0045e200081004ff */
[----:B------:R2:W3:Y:S01]  /*3cc0*/  @P0 SYNCS.PHASECHK.TRANS64.TRYWAIT P1, [UR4], R2 ;  /* 0x00000002ff0005a7 */ /* 0x0004e20008021104 */
[----:B------:R-:W4:Y:S02]  /*3cd0*/  SYNCS.PHASECHK.TRANS64.TRYWAIT P0, [UR19+0x4f0], R0 ;  /* 0x0004f000ff0075a7 */ /* 0x000f240008001113 */
[----:B-1234-:R-:W-:Y:S05]  /*3ce0*/  @!P0 BRA `(.L_x_63) ;  /* 0x0000003000d48947 */ /* 0x01efea0003800000 */
.L_x_123:
[----:B------:R-:W-:Y:S01]  /*3cf0*/  IADD3 R10, PT, PT, R10, 0x1, RZ ;  /* 0x000000010a0a7810 */ /* 0x000fe20007ffe0ff */
[----:B------:R-:W-:Y:S06]  /*3d00*/  BRA.U !UP4, `(.L_x_64) ;  /* 0x000000010ca07547 */ /* 0x000fec000b800000 */
[----:B------:R-:W-:Y:S02]  /*3d10*/  ULEA.HI UR4, UR18, UR18, URZ, 0x1 ;  /* 0x0000001212047291 */ /* 0x000fe4000f8f08ff */
[----:B------:R-:W-:Y:S02]  /*3d20*/  UPLOP3.LUT UP2, UPT, UPT, UPT, UPT, 0x40, 0x4 ;  /* 0x000000000004789c */ /* 0x000fe40003f4e870 */
[----:B------:R-:W-:Y:S02]  /*3d30*/  USHF.L.U32 UR5, UR4, 0x4, URZ ;  /* 0x0000000404057899 */ /* 0x000fe400080006ff */
[----:B------:R-:W-:Y:S02]  /*3d40*/  ULOP3.LUT UR14, UR4, 0xffe, URZ, 0xc0, !UPT ;  /* 0x00000ffe040e7892 */ /* 0x000fe4000f8ec0ff */
[----:B------:R-:W-:Y:S02]  /*3d50*/  ULOP3.LUT UR4, UR5, 0xffffffe0, URZ, 0xc0, !UPT ;  /* 0xffffffe005047892 */ /* 0x000fe4000f8ec0ff */
[----:B------:R-:W-:-:S02]  /*3d60*/  UIADD3 UR14, UPT, UPT, -UR14, UR18, URZ ;  /* 0x000000120e0e7290 */ /* 0x000fc4000fffe1ff */
[----:B------:R-:W-:Y:S01]  /*3d70*/  UIADD3 UR4, UPT, UPT, UR24, UR4, URZ ;  /* 0x0000000418047290 */ /* 0x000fe2000fffe0ff */
[----:B------:R-:W-:Y:S01]  /*3d80*/  UMOV UR12, UR23 ;  /* 0x00000017000c7c82 */ /* 0x000fe20008000000 */
[----:B------:R-:W-:Y:S02]  /*3d90*/  UMOV UR11, UR22 ;  /* 0x00000016000b7c82 */ /* 0x000fe40008000000 */
[----:B------:R-:W-:Y:S01]  /*3da0*/  ULEA UR14, UR14, UR4, 0x14 ;  /* 0x000000040e0e7291 */ /* 0x000fe2000f8ea0ff */
[----:B------:R-:W-:-:S11]  /*3db0*/  UMOV UR5, UR10 ;  /* 0x0000000a00057c82 */ /* 0x000fd60008000000 */
.L_x_67:
[----:B------:R-:W-:Y:S02]  /*3dc0*/  UIADD3 UR12, UPT, UPT, UR12, 0x1, URZ ;  /* 0x000000010c0c7890 */ /* 0x000fe4000fffe0ff */
[----:B--2---:R-:W-:Y:S02]  /*3dd0*/  ULEA UR6, UR5, UR13, 0x3 ;  /* 0x0000000d05067291 */ /* 0x004fe4000f8e18ff */
[----:B------:R-:W-:Y:S01]  /*3de0*/  UISETP.NE.AND UP3, UPT, UR12, URZ, UPT ;  /* 0x000000ff0c00728c */ /* 0x000fe2000bf65270 */
[----:B---3--:R-:W-:Y:S10]  /*3df0*/  @P1 BRA `(.L_x_65) ;  /* 0x00000000000c1947 */ /* 0x008ff40003800000 */
[----:B-1----:R-:W-:Y:S04]  /*3e00*/  SHF.L.U32 R3, R8, 0x1f, RZ ;  /* 0x0000001f08037819 */ /* 0x002fe800000006ff */
[----:B------:R-:W1:Y:S02]  /*3e10*/  SYNCS.PHASECHK.TRANS64.TRYWAIT P0, [UR6], R3 ;  /* 0x00000003ff0075a7 */ /* 0x000e640008001106 */
[----:B-1----:R-:W-:Y:S05]  /*3e20*/  @!P0 BRA `(.L_x_66) ;  /* 0x00000030009c8947 */ /* 0x002fea0003800000 */
.L_x_65:
[----:B------:R-:W-:Y:S01]  /*3e30*/  UISETP.NE.AND UP0, UPT, UR11, 0x1, UPT ;  /* 0x000000010b00788c */ /* 0x000fe2000bf05270 */
[----:B------:R-:W-:Y:S01]  /*3e40*/  PLOP3.LUT P1, PT, PT, PT, PT, 0x80, 0x8 ;  /* 0x000000000008781c */ /* 0x000fe20003f2f070 */
[----:B------:R-:W-:Y:S02]  /*3e50*/  UIADD3 UR4, UPT, UPT, UR5, 0x1, URZ ;  /* 0x0000000105047890 */ /* 0x000fe4000fffe0ff */
[----:B------:R-:W-:Y:S02]  /*3e60*/  ULEA UR8, UR5, UR17, 0x6 ;  /* 0x0000001105087291 */ /* 0x000fe4000f8e30ff */
[----:B------:R-:W-:Y:S01]  /*3e70*/  UISETP.NE.AND UP1, UPT, UR4, 0x49, UPT ;  /* 0x000000490400788c */ /* 0x000fe2000bf25270 */
[----:B------:R-:W-:Y:S01]  /*3e80*/  PLOP3.LUT P0, PT, PT, PT, UP0, 0x80, 0x8 ;  /* 0x000000000008781c */ /* 0x000fe20003f0f008 */
[----:B------:R-:W-:Y:S02]  /*3e90*/  UIADD3 UR11, UPT, UPT, UR11, -0x1, URZ ;  /* 0xffffffff0b0b7890 */ /* 0x000fe4000fffe0ff */
[----:B------:R-:W-:Y:S02]  /*3ea0*/  USEL UR7, URZ, 0x1, UP1 ;  /* 0x00000001ff077887 */ /* 0x000fe40008800000 */
[----:B------:R-:W-:Y:S01]  /*3eb0*/  USEL UR10, UR4, URZ, UP1 ;  /* 0x000000ff040a7287 */ /* 0x000fe20008800000 */
[----:B------:R-:W-:Y:S03]  /*3ec0*/  UMOV UR9, 0xc0004010 ;  /* 0xc000401000097882 */ /* 0x000fe60000000000 */
[----:B------:R-:W-:Y:S01]  /*3ed0*/  @UP0 ULEA UR4, UR10, UR13, 0x3 ;  /* 0x0000000d0a040291 */ /* 0x000fe2000f8e18ff */
[----:B------:R-:W-:Y:S01]  /*3ee0*/  LOP3.LUT R8, R8, UR7, RZ, 0x3c, !PT ;  /* 0x0000000708087c12 */ /* 0x000fe2000f8e3cff */
[----:B------:R-:W-:Y:S03]  /*3ef0*/  UMOV UR7, 0xc0004010 ;  /* 0xc000401000077882 */ /* 0x000fe60000000000 */
[----:B-1----:R-:W-:Y:S04]  /*3f00*/  @P0 SHF.L.U32 R0, R8, 0x1f, RZ ;  /* 0x0000001f08000819 */ /* 0x002fe800000006ff */
[----:B------:R2:W3:Y:S01]  /*3f10*/  @P0 SYNCS.PHASECHK.TRANS64.TRYWAIT P1, [UR4], R0 ;  /* 0x00000000ff0005a7 */ /* 0x0004e20008021104 */
[----:B------:R-:W-:Y:S02]  /*3f20*/  UIADD3 UR4, UPT, UPT, UR6, 0x248, URZ ;  /* 0x0000024806047890 */ /* 0x000fe4000fffe0ff */
[----:B------:R-:W-:Y:S03]  /*3f30*/  ULEA UR6, UR5, UR16, 0x7 ;  /* 0x0000001005067291 */ /* 0x000fe6000f8e38ff */
[----:B------:R-:W-:Y:S06]  /*3f40*/  UMOV UR5, UR10 ;  /* 0x0000000a00057c82 */ /* 0x000fec0008000000 */
[----:B------:R2:W-:Y:S01]  /*3f50*/  UTCIMMA gdesc[UR6], gdesc[UR8], tmem[UR14], tmem[UR20], idesc[UR21], UP2 ;  /* 0x00ff1408060075ea */ /* 0x0005e2000900010e */
[----:B------:R-:W-:Y:S01]  /*3f60*/  UPLOP3.LUT UP2, UPT, UPT, UPT, UPT, 0x80, 0x8 ;  /* 0x000000000008789c */ /* 0x000fe20003f4f070 */
[----:B------:R2:W-:Y:S01]  /*3f70*/  UTCBAR.MULTICAST [UR4], URZ, UR15 ;  /* 0x000000ff040073e9 */ /* 0x0005e2000800080f */
[----:B------:R-:W-:Y:S09]  /*3f80*/  BRA.U UP3, `(.L_x_67) ;  /* 0xfffffffd038c7547 */ /* 0x000ff2000b83ffff */
.L_x_64:
[----:B--2---:R-:W-:Y:S01]  /*3f90*/  UIADD3 UR4, UPT, UPT, UR18, 0x1, URZ ;  /* 0x0000000112047890 */ /* 0x004fe2000fffe0ff */
[----:B------:R-:W-:Y:S01]  /*3fa0*/  LOP3.LUT P0, RZ, R6, 0x1, RZ, 0xc0, !PT ;  /* 0x0000000106ff7812 */ /* 0x000fe2000780c0ff */
[----:B------:R-:W-:Y:S01]  /*3fb0*/  UIADD3 UR5, UPT, UPT, UR19, 0x4d0, URZ ;  /* 0x000004d013057890 */ /* 0x000fe2000fffe0ff */
[----:B---3--:R-:W-:Y:S01]  /*3fc0*/  ISETP.NE.AND P1, PT, R10, 0x2, PT ;  /* 0x000000020a00780c */ /* 0x008fe20003f25270 */
[----:B------:R-:W-:-:S03]  /*3fd0*/  UISETP.NE.AND UP0, UPT, UR4, 0x4, UPT ;  /* 0x000000040400788c */ /* 0x000fc6000bf05270 */
[----:B-1----:R-:W-:Y:S01]  /*3fe0*/  SEL R0, RZ, 0x1, P1 ;  /* 0x00000001ff007807 */ /* 0x002fe20000800000 */
[----:B------:R-:W-:Y:S01]  /*3ff0*/  USEL UR6, URZ, 0x1, UP0 ;  /* 0x00000001ff067887 */ /* 0x000fe20008000000 */
[----:B------:R-:W-:Y:S01]  /*4000*/  SEL R10, R10, RZ, P1 ;  /* 0x000000ff0a0a7207 */ /* 0x000fe20000800000 */
[----:B------:R-:W-:Y:S01]  /*4010*/  USEL UR18, UR4, URZ, UP0 ;  /* 0x000000ff04127287 */ /* 0x000fe20008000000 */
[----:B------:R1:W-:Y:S01]  /*4020*/  UTCBAR [UR5], URZ ;  /* 0x000000ff050073e9 */ /* 0x0003e200080000ff */
[----:B------:R-:W-:Y:S02]  /*4030*/  LOP3.LUT R9, R9, R0, RZ, 0x3c, !PT ;  /* 0x0000000009097212 */ /* 0x000fe400078e3cff */
[----:B------:R-:W-:Y:S01]  /*4040*/  LOP3.LUT R11, R11, UR6, RZ, 0x3c, !PT ;  /* 0x000000060b0b7c12 */ /* 0x000fe2000f8e3cff */
[----:B------:R-:W-:Y:S07]  /*4050*/  @P0 BRA `(.L_x_68) ;  /* 0xfffffff800c40947 */ /* 0x000fee000383ffff */
[----:B------:R-:W2:Y:S01]  /*4060*/  S2UR UR8, SR_CgaCtaId ;  /* 0x00000000000879c3 */ /* 0x000ea20000008800 */
[----:B------:R-:W-:Y:S01]  /*4070*/  ELECT P0, URZ, PT ;  /* 0x0000000000ff782f */ /* 0x000fe20003800000 */
[----:B------:R-:W-:Y:S01]  /*4080*/  IMAD.MOV.U32 R0, RZ, RZ, 0x1 ;  /* 0x00000001ff007424 */ /* 0x000fe200078e00ff */
[----:B------:R-:W-:Y:S01]  /*4090*/  UIADD3 UR13, UPT, UPT, UR13, 0x4f0, URZ ;  /* 0x000004f00d0d7890 */ /* 0x000fe2000fffe0ff */
[----:B------:R-:W-:Y:S01]  /*40a0*/  SHF.L.U32 R3, R11, 0x1f, RZ ;  /* 0x0000001f0b037819 */ /* 0x000fe200000006ff */
[----:B------:R-:W-:-:S03]  /*40b0*/  UMOV UR4, 0x40 ;  /* 0x0000004000047882 */ /* 0x000fc60000000000 */
[----:B------:R-:W-:Y:S01]  /*40c0*/  UVIRTCOUNT.DEALLOC.SMPOOL 0x80 ;  /* 0x000000800000784c */ /* 0x000fe20000000000 */
[----:B--2---:R-:W-:Y:S02]  /*40d0*/  ULEA UR8, UR8, UR4, 0x18 ;  /* 0x0000000408087291 */ /* 0x004fe4000f8ec0ff */
[----:B------:R-:W-:-:S07]  /*40e0*/  ULEA UR4, UR18, UR13, 0x3 ;  /* 0x0000000d12047291 */ /* 0x000fce000f8e18ff */
[----:B------:R2:W-:Y:S02]  /*40f0*/  @P0 STS.U8 [UR8+0x1c], R0 ;  /* 0x00001c00ff000988 */ /* 0x0005e40008000008 */
[----:B------:R-:W3:Y:S02]  /*4100*/  SYNCS.PHASECHK.TRANS64.TRYWAIT P0, [UR4], R3 ;  /* 0x00000003ff0075a7 */ /* 0x000ee40008001104 */
[----:B--23--:R-:W-:Y:S05]  /*4110*/  @!P0 BRA `(.L_x_69) ;  /* 0x0000002c00f88947 */ /* 0x00cfea0003800000 */
.L_x_126:
[----:B------:R-:W-:-:S04]  /*4120*/  UIADD3 UR4, UPT, UPT, UR18, 0x1, URZ ;  /* 0x0000000112047890 */ /* 0x000fc8000fffe0ff */
[----:B------:R-:W-:-:S04]  /*4130*/  UISETP.NE.AND UP0, UPT, UR4, 0x4, UPT ;  /* 0x000000040400788c */ /* 0x000fc8000bf05270 */
[----:B------:R-:W-:Y:S02]  /*4140*/  USEL UR6, URZ, 0x1, UP0 ;  /* 0x00000001ff067887 */ /* 0x000fe40008000000 */
[----:B------:R-:W-:-:S04]  /*4150*/  USEL UR4, UR4, URZ, UP0 ;  /* 0x000000ff04047287 */ /* 0x000fc80008000000 */
[----:B-1----:R-:W-:Y:S01]  /*4160*/  ULEA UR5, UR4, UR13, 0x3 ;  /* 0x0000000d04057291 */ /* 0x002fe2000f8e18ff */
[----:B------:R-:W-:-:S04]  /*4170*/  LOP3.LUT R2, R11, UR6, RZ, 0x3c, !PT ;  /* 0x000000060b027c12 */ /* 0x000fc8000f8e3cff */
[----:B--2---:R-:W-:-:S04]  /*4180*/  SHF.L.U32 R3, R2, 0x1f, RZ ;  /* 0x0000001f02037819 */ /* 0x004fc800000006ff */
[----:B------:R-:W1:Y:S02]  /*4190*/  SYNCS.PHASECHK.TRANS64.TRYWAIT P0, [UR5], R3 ;  /* 0x00000003ff0075a7 */ /* 0x000e640008001105 */
[----:B-1----:R-:W-:Y:S05]  /*41a0*/  @!P0 BRA `(.L_x_70) ;  /* 0x0000002c00ec8947 */ /* 0x002fea0003800000 */
.L_x_128:
        /* <DEDUP_REMOVED lines=9> */
.L_x_130:
[----:B------:R-:W-:-:S04]  /*4240*/  UIADD3 UR4, UPT, UPT, UR4, 0x1, URZ ;  /* 0x0000000104047890 */ /* 0x000fc8000fffe0ff */
[----:B------:R-:W-:-:S04]  /*4250*/  UISETP.NE.AND UP0, UPT, UR4, 0x4, UPT ;  /* 0x000000040400788c */ /* 0x000fc8000bf05270 */
[----:B------:R-:W-:Y:S02]  /*4260*/  USEL UR5, URZ, 0x1, UP0 ;  /* 0x00000001ff057887 */ /* 0x000fe40008000000 */
[----:B------:R-:W-:-:S04]  /*4270*/  USEL UR4, UR4, URZ, UP0 ;  /* 0x000000ff04047287 */ /* 0x000fc80008000000 */
[----:B------:R-:W-:Y:S01]  /*4280*/  ULEA UR4, UR4, UR13, 0x3 ;  /* 0x0000000d04047291 */ /* 0x000fe2000f8e18ff */
[----:B-1----:R-:W-:-:S04]  /*4290*/  LOP3.LUT R3, R2, UR5, RZ, 0x3c, !PT ;  /* 0x0000000502037c12 */ /* 0x002fc8000f8e3cff */
[----:B------:R-:W-:-:S04]  /*42a0*/  SHF.L.U32 R3, R3, 0x1f, RZ ;  /* 0x0000001f03037819 */ /* 0x000fc800000006ff */
[----:B------:R-:W1:Y:S02]  /*42b0*/  SYNCS.PHASECHK.TRANS64.TRYWAIT P0, [UR4], R3 ;  /* 0x00000003ff0075a7 */ /* 0x000e640008001104 */
[----:B-1----:R-:W-:Y:S05]  /*42c0*/  @!P0 BRA `(.L_x_72) ;  /* 0x0000002c00d48947 */ /* 0x002fea0003800000 */
.L_x_132:
[----:B------:R-:W-:Y:S01]  /*42d0*/  NOP ;  /* 0x0000000000007918 */ /* 0x000fe20000000000 */
[----:B-1----:R-:W1:Y:S01]  /*42e0*/  LDS R0, [UR8+0x14] ;  /* 0x00001408ff007984 */ /* 0x002e620008000800 */
[----:B------:R-:W-:Y:S01]  /*42f0*/  ULOP3.LUT UR4, UR24, 0xffff, URZ, 0xc0, !UPT ;  /* 0x0000ffff18047892 */ /* 0x000fe2000f8ec0ff */
[----:B------:R-:W-:Y:S01]  /*4300*/  UMOV UR5, 0xffff ;  /* 0x0000ffff00057882 */ /* 0x000fe20000000000 */
[----:B------:R-:W-:Y:S02]  /*4310*/  UMOV UR6, 0x1 ;  /* 0x0000000100067882 */ /* 0x000fe40000000000 */
[----:B------:R-:W-:-:S04]  /*4320*/  USHF.R.U32.HI UR4, URZ, 0x5, UR4 ;  /* 0x00000005ff047899 */ /* 0x000fc80008011604 */
[----:B------:R-:W-:Y:S02]  /*4330*/  USHF.L.U32 UR5, UR5, UR4, URZ ;  /* 0x0000000405057299 */ /* 0x000fe400080006ff */
[----:B------:R-:W-:-:S04]  /*4340*/  USHF.L.U32 UR4, UR6, UR4, URZ ;  /* 0x0000000406047299 */ /* 0x000fc800080006ff */
[----:B-1----:R-:W-:-:S04]  /*4350*/  LOP3.LUT R0, R0, UR5, RZ, 0xc0, !PT ;  /* 0x0000000500007c12 */ /* 0x002fc8000f8ec0ff */
[----:B------:R-:W-:-:S13]  /*4360*/  ISETP.NE.AND P0, PT, R0, UR5, PT ;  /* 0x0000000500007c0c */ /* 0x000fda000bf05270 */
[----:B------:R-:W-:Y:S05]  /*4370*/  @P0 BRA `(.L_x_73) ;  /* 0x0000000000580947 */ /* 0x000fea0003800000 */
[----:B------:R-:W1:Y:S02]  /*4380*/  LDS R0, [UR8+0x18] ;  /* 0x00001808ff007984 */ /* 0x000e640008000800 */
[----:B-1----:R-:W-:-:S04]  /*4390*/  LOP3.LUT R0, R0, UR4, RZ, 0xc0, !PT ;  /* 0x0000000400007c12 */ /* 0x002fc8000f8ec0ff */
[----:B------:R-:W-:-:S13]  /*43a0*/  ISETP.NE.AND P0, PT, R0, UR4, PT ;  /* 0x0000000400007c0c */ /* 0x000fda000bf05270 */
[----:B------:R-:W-:Y:S05]  /*43b0*/  @P0 BRA `(.L_x_74) ;  /* 0x00000000003c0947 */ /* 0x000fea0003800000 */
[----:B------:R-:W1:Y:S01]  /*43c0*/  S2R R2, SR_LANEID ;  /* 0x0000000000027919 */ /* 0x000e620000000000 */
[----:B------:R-:W-:Y:S01]  /*43d0*/  ULOP3.LUT UR5, URZ, UR5, URZ, 0x33, !UPT ;  /* 0x00000005ff057292 */ /* 0x000fe2000f8e33ff */
[----:B------:R-:W-:Y:S01]  /*43e0*/  LOP3.LUT R4, RZ, UR4, RZ, 0x33, !PT ;  /* 0x00000004ff047c12 */ /* 0x000fe2000f8e33ff */
[----:B------:R-:W-:Y:S02]  /*43f0*/  VOTEU.ANY UR4, UPT, PT ;  /* 0x0000000000047886 */ /* 0x000fe400038e0100 */
[----:B------:R-:W-:Y:S01]  /*4400*/  UFLO.U32 UR4, UR4 ;  /* 0x00000004000472bd */ /* 0x000fe200080e0000 */
[----:B------:R-:W2:Y:S01]  /*4410*/  REDUX UR6, R4 ;  /* 0x00000000040673c4 */ /* 0x000ea20000000000 */
[----:B------:R-:W-:-:S06]  /*4420*/  IMAD.U32 R0, RZ, RZ, UR5 ;  /* 0x00000005ff007e24 */ /* 0x000fcc000f8e00ff */
[----:B------:R3:W-:Y:S01]  /*4430*/  UTCATOMSWS.AND URZ, UR5 ;  /* 0x0000000500ff79e3 */ /* 0x0007e20008000000 */
[----:B------:R-:W4:Y:S01]  /*4440*/  REDUX UR7, R0 ;  /* 0x00000000000773c4 */ /* 0x000f220000000000 */
[----:B-1----:R-:W-:Y:S01]  /*4450*/  ISETP.EQ.U32.AND P0, PT, R2, UR4, PT ;  /* 0x0000000402007c0c */ /* 0x002fe2000bf02070 */
[----:B--2---:R-:W-:Y:S01]  /*4460*/  IMAD.U32 R2, RZ, RZ, UR6 ;  /* 0x00000006ff027e24 */ /* 0x004fe2000f8e00ff */
[----:B----4-:R-:W-:-:S11]  /*4470*/  MOV R3, UR7 ;  /* 0x0000000700037c02 */ /* 0x010fd60008000f00 */
[----:B------:R3:W-:Y:S04]  /*4480*/  @P0 ATOMS.AND RZ, [UR8+0x14], R3 ;  /* 0x00001403ffff098c */ /* 0x0007e8000a800008 */
[----:B------:R3:W-:Y:S01]  /*4490*/  @P0 ATOMS.AND RZ, [UR8+0x18], R2 ;  /* 0x00001802ffff098c */ /* 0x0007e2000a800008 */
[----:B------:R-:W-:Y:S05]  /*44a0*/  BRA `(.L_x_75) ;  /* 0x0000000000147947 */ /* 0x000fea0003800000 */
.L_x_74:
[----:B------:R-:W-:Y:S02]  /*44b0*/  MOV R2, 0x44d0 ;  /* 0x000044d000027802 */ /* 0x000fe40000000f00 */
[----:B-----5:R-:W-:Y:S05]  /*44c0*/  CALL.REL.NOINC `($__internal_0_$__cuda_sm10x_tcgen05_guardrail_trap_col_being_dealloced_not_returned_by_alloc) ;  /* 0x0000002c00f07944 */ /* 0x020fea0003c00000 */
[----:B------:R-:W-:Y:S05]  /*44d0*/  BRA `(.L_x_75) ;  /* 0x0000000000087947 */ /* 0x000fea0003800000 */
.L_x_73:
[----:B------:R-:W-:Y:S02]  /*44e0*/  MOV R2, 0x4500 ;  /* 0x0000450000027802 */ /* 0x000fe40000000f00 */
[----:B-----5:R-:W-:Y:S05]  /*44f0*/  CALL.REL.NOINC `($__internal_2_$__cuda_sm10x_tcgen05_guardrail_trap_unallocated_columns_being_dealloced) ;  /* 0x0000002c00fc7944 */ /* 0x020fea0003c00000 */
.L_x_75:
[----:B------:R-:W-:Y:S01]  /*4500*/  NOP ;  /* 0x0000000000007918 */ /* 0x000fe20000000000 */
[----:B---3--:R-:W-:Y:S05]  /*4510*/  EXIT ;  /* 0x000000000000794d */ /* 0x008fea0003800000 */
.L_x_57:
[----:B------:R-:W-:-:S09]  /*4520*/  UISETP.NE.OR UP0, UPT, UR18, 0x3, !UP3 ;  /* 0x000000031200788c */ /* 0x000fd2000df05670 */
[----:B------:R-:W-:Y:S05]  /*4530*/  BRA.U UP0, `(.L_x_76) ;  /* 0x0000000d00347547 */ /* 0x000fea000b800000 */
[----:B------:R-:W2:Y:S01]  /*4540*/  LDCU.64 UR4, c[0x0][0x888] ;  /* 0x00011100ff0477ac */ /* 0x000ea20008000a00 */
[----:B------:R-:W3:Y:S01]  /*4550*/  LDC.64 R12, c[0x0][0x348] ;  /* 0x0000d200ff0c7b82 */ /* 0x000ee20000000a00 */
[----:B------:R-:W-:Y:S02]  /*4560*/  HFMA2 R9, -RZ, RZ, 0, 0 ;  /* 0x00000000ff097431 */ /* 0x000fe400000001ff */
[----:B------:R-:W-:Y:S01]  /*4570*/  IMAD.MOV.U32 R11, RZ, RZ, 0x1 ;  /* 0x00000001ff0b7424 */ /* 0x000fe200078e00ff */
[----:B------:R-:W4:Y:S01]  /*4580*/  LDCU UR33, c[0x0][0x370] ;  /* 0x00006e00ff2177ac */ /* 0x000f220008000800 */
[----:B------:R-:W-:Y:S01]  /*4590*/  IMAD.MOV.U32 R10, RZ, RZ, RZ ;  /* 0x000000ffff0a7224 */ /* 0x000fe200078e00ff */
[----:B------:R-:W-:Y:S01]  /*45a0*/  MOV R8, 0x800 ;  /* 0x0000080000087802 */ /* 0x000fe20000000f00 */
[----:B------:R-:W4:Y:S01]  /*45b0*/  LDCU.128 UR28, c[0x0][0xb10] ;  /* 0x00016200ff1c77ac */ /* 0x000f220008000c00 */
[----:B------:R-:W1:Y:S01]  /*45c0*/  LDCU UR32, c[0x0][0x374] ;  /* 0x00006e80ff2077ac */ /* 0x000e620008000800 */
[----:B------:R-:W1:Y:S01]  /*45d0*/  LDCU.64 UR26, c[0x0][0x890] ;  /* 0x00011200ff1a77ac */ /* 0x000e620008000a00 */
[----:B--2---:R-:W-:Y:S01]  /*45e0*/  UISETP.NE.U32.AND UP0, UPT, UR4, URZ, UPT ;  /* 0x000000ff0400728c */ /* 0x004fe2000bf05070 */
[----:B------:R-:W2:Y:S01]  /*45f0*/  LDCU UR16, c[0x0][0xb0c] ;  /* 0x00016180ff1077ac */ /* 0x000ea20008000800 */
[----:B------:R-:W3:Y:S01]  /*4600*/  LDCU UR38, c[0x0][0xb20] ;  /* 0x00016400ff2677ac */ /* 0x000ee20008000800 */
[----:B------:R-:W3:Y:S01]  /*4610*/  LDCU UR4, c[0x0][0xb30] ;  /* 0x00016600ff0477ac */ /* 0x000ee20008000800 */
[----:B------:R-:W-:Y:S01]  /*4620*/  UMOV UR17, 0x400 ;  /* 0x0000040000117882 */ /* 0x000fe20000000000 */
[----:B----4-:R-:W-:-:S02]  /*4630*/  UIMAD.WIDE.U32 UR6, UR33, UR28, URZ ;  /* 0x0000001c210672a5 */ /* 0x010fc4000f8e00ff */
[----:B-1----:R-:W-:Y:S02]  /*4640*/  UIMAD.WIDE.U32 UR8, UR32, UR31, URZ ;  /* 0x0000001f200872a5 */ /* 0x002fe4000f8e00ff */
[----:B------:R-:W-:Y:S02]  /*4650*/  ULEA UR17, UR48, UR17, 0x18 ;  /* 0x0000001130117291 */ /* 0x000fe4000f8ec0ff */
[----:B------:R-:W-:Y:S02]  /*4660*/  UISETP.NE.AND.EX UP5, UPT, UR5, URZ, UPT, UP0 ;  /* 0x000000ff0500728c */ /* 0x000fe4000bfa5300 */
[----:B------:R-:W-:Y:S02]  /*4670*/  UISETP.NE.U32.AND UP6, UPT, UR26, URZ, UPT ;  /* 0x000000ff1a00728c */ /* 0x000fe4000bfc5070 */
[----:B------:R-:W-:Y:S02]  /*4680*/  UIADD3 UR5, UPT, UPT, UR17, 0x490, URZ ;  /* 0x0000049011057890 */ /* 0x000fe4000fffe0ff */
[----:B------:R-:W-:Y:S01]  /*4690*/  UISETP.NE.AND UP0, UPT, UR42, 0x1, UPT ;  /* 0x000000012a00788c */ /* 0x000fe2000bf05270 */
[----:B------:R-:W-:Y:S01]  /*46a0*/  UMOV UR35, UR7 ;  /* 0x0000000700237c82 */ /* 0x000fe20008000000 */
[----:B------:R-:W-:Y:S01]  /*46b0*/  UMOV UR34, UR9 ;  /* 0x0000000900227c82 */ /* 0x000fe20008000000 */
[----:B------:R-:W-:-:S02]  /*46c0*/  USEL UR37, URZ, 0x1, UP4 ;  /* 0x00000001ff257887 */ /* 0x000fc4000a000000 */
[----:B--2---:R-:W-:Y:S02]  /*46d0*/  UISETP.NE.AND UP0, UPT, UR16, 0x1, UPT ;  /* 0x000000011000788c */ /* 0x004fe4000bf05270 */
[----:B------:R-:W-:Y:S02]  /*46e0*/  UPLOP3.LUT UP4, UPT, UPT, UPT, UPT, 0x40, 0x4 ;  /* 0x000000000004789c */ /* 0x000fe40003f8e870 */
[----:B------:R-:W-:Y:S01]  /*46f0*/  UISETP.GE.AND UP2, UPT, UR42, 0x1, UPT ;  /* 0x000000012a00788c */ /* 0x000fe2000bf46270 */
[----:B------:R-:W1:Y:S01]  /*4700*/  LDCU.64 UR14, c[0x0][0xb28] ;  /* 0x00016500ff0e77ac */ /* 0x000e620008000a00 */
[----:B------:R-:W-:Y:S02]  /*4710*/  UISETP.NE.AND.EX UP6, UPT, UR27, URZ, UPT, UP6 ;  /* 0x000000ff1b00728c */ /* 0x000fe4000bfc5360 */
[----:B------:R-:W-:Y:S02]  /*4720*/  UPRMT UR48, UR48, 0x654, UR5 ;  /* 0x0000065430307896 */ /* 0x000fe40008000005 */
[----:B------:R-:W-:-:S02]  /*4730*/  USHF.R.U32.HI UR35, URZ, UR29, UR35 ;  /* 0x0000001dff237299 */ /* 0x000fc40008011623 */
[----:B---3--:R-:W-:Y:S02]  /*4740*/  USHF.R.U32.HI UR34, URZ, UR38, UR34 ;  /* 0x00000026ff227299 */ /* 0x008fe40008011622 */
[----:B------:R-:W-:Y:S02]  /*4750*/  UISETP.NE.AND UP0, UPT, UR30, 0x1, UPT ;  /* 0x000000011e00788c */ /* 0x000fe4000bf05270 */
[----:B------:R-:W-:-:S11]  /*4760*/  UISETP.NE.AND UP3, UPT, UR4, 0x1, UPT ;  /* 0x000000010400788c */ /* 0x000fd6000bf65270 */
.L_x_84:
[C---:B------:R-:W-:Y:S02]  /*4770*/  LEA R3, R10.reuse, UR17, 0x3 ;  /* 0x000000110a037c11 */ /* 0x040fe4000f8e18ff */
[----:B------:R-:W-:Y:S02]  /*4780*/  SHF.L.U32 R0, R9, 0x1f, RZ ;  /* 0x0000001f09007819 */ /* 0x000fe400000006ff */
[----:B------:R-:W-:Y:S02]  /*4790*/  LEA R5, R10, UR17, 0x4 ;  /* 0x000000110a057c11 */ /* 0x000fe4000f8e20ff */
[----:B--2---:R-:W2:Y:S02]  /*47a0*/  SYNCS.PHASECHK.TRANS64.TRYWAIT P0, [R3+URZ+0x4b0], R0 ;  /* 0x0004b000030075a7 */ /* 0x004ea400080011ff */
[----:B--2---:R-:W-:Y:S05]  /*47b0*/  @!P0 BRA `(.L_x_77) ;  /* 0x0000002800b08947 */ /* 0x004fea0003800000 */
.L_x_133:
[----:B------:R-:W3:Y:S01]  /*47c0*/  LDS.128 R4, [R5+0x540] ;  /* 0x0005400005047984 */ /* 0x000ee20000000c00 */
[----:B------:R-:W-:Y:S01]  /*47d0*/  UISETP.GE.AND UP0, UPT, UR42, 0x1, UPT ;  /* 0x000000012a00788c */ /* 0x000fe2000bf06270 */
[----:B------:R-:W-:Y:S01]  /*47e0*/  @!PT LDS RZ, [RZ] ;  /* 0x00000000fffff984 */ /* 0x000fe20000000800 */
[----:B------:R-:W-:Y:S01]  /*47f0*/  @!PT LDS RZ, [RZ] ;  /* 0x00000000fffff984 */ /* 0x000fe20000000800 */
[----:B------:R-:W-:Y:S01]  /*4800*/  @!PT LDS RZ, [RZ] ;  /* 0x00000000fffff984 */ /* 0x000fe20000000800 */
[----:B------:R-:W-:Y:S01]  /*4810*/  @!PT LDS RZ, [RZ] ;  /* 0x00000000fffff984 */ /* 0x000fe20000000800 */
[----:B------:R4:W-:Y:S06]  /*4820*/  MEMBAR.ALL.CTA ;  /* 0x0000000000007992 */ /* 0x0009ec0000008000 */
[----:B----4-:R-:W4:Y:S01]  /*4830*/  FENCE.VIEW.ASYNC.S ;  /* 0x00000000000073c6 */ /* 0x010f220000000000 */
[----:B---3--:R-:W-:Y:S11]  /*4840*/  LOP3.LUT P0, RZ, R6, 0x1, RZ, 0xc0, !PT ;  /* 0x0000000106ff7812 */ /* 0x008ff6000780c0ff */
[----:B------:R-:W-:Y:S02]  /*4850*/  @!UPT UIADD3 URZ, UPT, UPT, URZ, URZ, URZ ;  /* 0x000000fffffff290 */ /* 0x000fe4000fffe0ff */
[----:B----4-:R-:W-:Y:S01]  /*4860*/  VOTEU.ANY UP2, P0 ;  /* 0x0000000000ff7886 */ /* 0x010fe20000040100 */
[----:B------:R-:W-:Y:S11]  /*4870*/  PLOP3.LUT P0, PT, PT, PT, UP2, 0x80, 0x8 ;  /* 0x000000000008781c */ /* 0x000ff60003f0f028 */
[----:B------:R-:W-:Y:S02]  /*4880*/  @!UPT UIADD3 URZ, UPT, UPT, URZ, URZ, URZ ;  /* 0x000000fffffff290 */ /* 0x000fe4000fffe0ff */
[----:B--2---:R-:W-:Y:S02]  /*4890*/  @P0 SHF.R.U32.HI R0, RZ, 0x10, R5 ;  /* 0x00000010ff000819 */ /* 0x004fe40000011605 */
[----:B------:R-:W-:Y:S02]  /*48a0*/  @P0 MOV R2, R4 ;  /* 0x0000000400020202 */ /* 0x000fe40000000f00 */
[----:B------:R-:W-:Y:S01]  /*48b0*/  @P0 R2UR UR4, R0 ;  /* 0x00000000000402ca */ /* 0x000fe200000e0000 */
[----:B------:R-:W-:Y:S01]  /*48c0*/  VIADD R0, R3, 0x4c0 ;  /* 0x000004c003007836 */ /* 0x000fe20000000000 */
[----:B------:R-:W-:Y:S02]  /*48d0*/  @P0 LOP3.LUT R4, R5, 0xffff, RZ, 0xc0, !PT ;  /* 0x0000ffff05040812 */ /* 0x000fe400078ec0ff */
[----:B------:R-:W-:Y:S02]  /*48e0*/  @P0 R2UR UR6, R2 ;  /* 0x00000000020602ca */ /* 0x000fe400000e0000 */
[----:B------:R-:W-:Y:S02]  /*48f0*/  PRMT R0, RZ, 0x654, R0 ;  /* 0x00000654ff007816 */ /* 0x000fe40000000000 */
[----:B------:R-:W-:Y:S02]  /*4900*/  @P0 R2UR UR5, R4 ;  /* 0x00000000040502ca */ /* 0x000fe400000e0000 */
[----:B------:R2:W-:Y:S03]  /*4910*/  SYNCS.ARRIVE.TRANS64.RED.A1T0 RZ, [R0+URZ], RZ ;  /* 0x000000ff00ff79a7 */ /* 0x0005e600081004ff */
[----:B------:R-:W-:Y:S04]  /*4920*/  @UP2 UMOV UR25, UR4 ;  /* 0x0000000400192c82 */ /* 0x000fe80008000000 */
[----:B------:R-:W-:Y:S04]  /*4930*/  @UP2 UMOV UR13, UR6 ;  /* 0x00000006000d2c82 */ /* 0x000fe80008000000 */
[----:B------:R-:W-:Y:S01]  /*4940*/  @UP2 UMOV UR7, UR5 ;  /* 0x0000000500072c82 */ /* 0x000fe20008000000 */
[----:B------:R-:W-:Y:S05]  /*4950*/  BRA.U !UP0, `(.L_x_78) ;  /* 0x0000000108c07547 */ /* 0x000fea000b800000 */
[----:B------:R-:W-:Y:S02]  /*4960*/  UIMAD.WIDE.U32 UR10, UR7, UR31, URZ ;  /* 0x0000001f070a72a5 */ /* 0x000fe4000f8e00ff */
[----:B------:R-:W-:Y:S02]  /*4970*/  UP2UR UR12, UPR, URZ, 0x4 ;  /* 0x00000004ff0c7883 */ /* 0x000fe40008000000 */
[----:B------:R-:W-:Y:S02]  /*4980*/  UISETP.NE.AND UP2, UPT, UR30, 0x1, UPT ;  /* 0x000000011e00788c */ /* 0x000fe4000bf45270 */
[----:B------:R-:W-:Y:S02]  /*4990*/  UIMAD.WIDE.U32 UR18, UR13, UR28, URZ ;  /* 0x0000001c0d1272a5 */ /* 0x000fe4000f8e00ff */
[----:B------:R-:W-:Y:S02]  /*49a0*/  USEL UR4, UR32, UR34, !UP2 ;  /* 0x0000002220047287 */ /* 0x000fe4000d000000 */
[----:B------:R-:W-:Y:S02]  /*49b0*/  UISETP.NE.AND UP0, UPT, UR16, 0x1, UPT ;  /* 0x000000011000788c */ /* 0x000fe4000bf05270 */
[----:B------:R-:W-:Y:S02]  /*49c0*/  UP2UR UR24, UPR, URZ, 0x2 ;  /* 0x00000002ff187883 */ /* 0x000fe40008000000 */
[----:B------:R-:W-:Y:S02]  /*49d0*/  UISETP.NE.AND UP1, UPT, UR42, 0x1, UPT ;  /* 0x000000012a00788c */ /* 0x000fe4000bf25270 */
[----:B-1----:R-:W-:Y:S02]  /*49e0*/  UIMAD.WIDE.U32 UR20, UR4, UR14, URZ ;  /* 0x0000000e041472a5 */ /* 0x002fe4000f8e00ff */
[----:B------:R-:W-:Y:S01]  /*49f0*/  USEL UR8, UR33, UR35, !UP0 ;  /* 0x0000002321087287 */ /* 0x000fe2000c000000 */
[----:B------:R-:W-:Y:S02]  /*4a00*/  UMOV UR5, UR11 ;  /* 0x0000000b00057c82 */ /* 0x000fe40008000000 */
[----:B------:R-:W-:Y:S02]  /*4a10*/  USHF.R.U32.HI UR6, URZ, UR38, UR5 ;  /* 0x00000026ff067299 */ /* 0x000fe40008011605 */
[----:B------:R-:W-:Y:S02]  /*4a20*/  UIMAD.WIDE.U32 UR22, UR8, UR14, URZ ;  /* 0x0000000e081672a5 */ /* 0x000fe4000f8e00ff */
[----:B------:R-:W-:Y:S02]  /*4a30*/  USEL UR6, UR7, UR6, !UP2 ;  /* 0x0000000607067287 */ /* 0x000fe4000d000000 */
[----:B------:R-:W-:Y:S02]  /*4a40*/  UISETP.NE.AND UP2, UPT, UR12, URZ, UPT ;  /* 0x000000ff0c00728c */ /* 0x000fe4000bf45270 */
[----:B------:R-:W-:Y:S01]  /*4a50*/  UIMAD.WIDE.U32 UR10, UR6, UR14, URZ ;  /* 0x0000000e060a72a5 */ /* 0x000fe2000f8e00ff */
[----:B------:R-:W-:Y:S02]  /*4a60*/  UMOV UR5, UR19 ;  /* 0x0000001300057c82 */ /* 0x000fe40008000000 */
[----:B------:R-:W-:Y:S03]  /*4a70*/  USHF.R.U32.HI UR9, URZ, UR29, UR5 ;  /* 0x0000001dff097299 */ /* 0x000fe60008011605 */
[----:B------:R-:W-:Y:S02]  /*4a80*/  UMOV UR5, UR21 ;  /* 0x0000001500057c82 */ /* 0x000fe40008000000 */
[----:B------:R-:W-:Y:S03]  /*4a90*/  @UP1 USHF.R.U32.HI UR4, URZ, UR15, UR5 ;  /* 0x0000000fff041299 */ /* 0x000fe60008011605 */
[----:B------:R-:W-:Y:S01]  /*4aa0*/  UMOV UR5, UR23 ;  /* 0x0000001700057c82 */ /* 0x000fe20008000000 */
[----:B------:R-:W-:Y:S02]  /*4ab0*/  UIMAD UR4, UR42, UR4, URZ ;  /* 0x000000042a0472a4 */ /* 0x000fe4000f8e02ff */
[----:B------:R-:W-:Y:S02]  /*4ac0*/  @UP1 USHF.R.U32.HI UR8, URZ, UR15, UR5 ;  /* 0x0000000fff081299 */ /* 0x000fe40008011605 */
[----:B------:R-:W-:Y:S02]  /*4ad0*/  USEL UR5, UR13, UR9, !UP0 ;  /* 0x000000090d057287 */ /* 0x000fe4000c000000 */
[----:B------:R-:W-:Y:S02]  /*4ae0*/  UIMAD UR9, UR42, UR8, URZ ;  /* 0x000000082a0972a4 */ /* 0x000fe4000f8e02ff */
[----:B------:R-:W-:Y:S03]  /*4af0*/  UISETP.GE.AND UP0, UPT, UR6, UR4, UPT ;  /* 0x000000040600728c */ /* 0x000fe6000bf06270 */
[----:B------:R-:W-:Y:S01]  /*4b00*/  UMOV UR4, UR11 ;  /* 0x0000000b00047c82 */ /* 0x000fe20008000000 */
[----:B------:R-:W-:Y:S02]  /*4b10*/  UISETP.GE.OR UP0, UPT, UR5, UR9, UP0 ;  /* 0x000000090500728c */ /* 0x000fe40008706670 */
[----:B------:R-:W-:Y:S02]  /*4b20*/  USHF.R.U32.HI UR4, URZ, UR15, UR4 ;  /* 0x0000000fff047299 */ /* 0x000fe40008011604 */
[----:B------:R-:W-:Y:S02]  /*4b30*/  UIMAD.WIDE.U32 UR10, UR5, UR14, URZ ;  /* 0x0000000e050a72a5 */ /* 0x000fe4000f8e00ff */
[----:B------:R-:W-:Y:S04]  /*4b40*/  USEL UR12, UR6, UR4, !UP1 ;  /* 0x00000004060c7287 */ /* 0x000fe8000c800000 */
[----:B------:R-:W-:Y:S01]  /*4b50*/  UIADD3 UR9, UPT, UPT, -UR12, URZ, URZ ;  /* 0x000000ff0c097290 */ /* 0x000fe2000fffe1ff */
[----:B------:R-:W-:Y:S02]  /*4b60*/  @!UP0 UMOV UR4, UR11 ;  /* 0x0000000b00048c82 */ /* 0x000fe40008000000 */
[----:B------:R-:W-:Y:S02]  /*4b70*/  @!UP0 USHF.R.U32.HI UR4, URZ, UR15, UR4 ;  /* 0x0000000fff048299 */ /* 0x000fe40008011604 */
[----:B------:R-:W-:Y:S02]  /*4b80*/  UIMAD UR9, UR42, UR9, UR6 ;  /* 0x000000092a0972a4 */ /* 0x000fe4000f8e0206 */
[----:B------:R-:W-:Y:S02]  /*4b90*/  @!UP0 USEL UR4, UR5, UR4, !UP1 ;  /* 0x0000000405048287 */ /* 0x000fe4000c800000 */
[----:B------:R-:W-:Y:S02]  /*4ba0*/  UISETP.NE.AND UP1, UPT, UR24, URZ, UPT ;  /* 0x000000ff1800728c */ /* 0x000fe4000bf25270 */
[----:B------:R-:W-:Y:S02]  /*4bb0*/  @!UP0 UIMAD UR9, UR8, UR9, UR4 ;  /* 0x00000009080982a4 */ /* 0x000fe4000f8e0204 */
[----:B------:R-:W-:Y:S02]  /*4bc0*/  @!UP0 UIADD3 UR10, UPT, UPT, UR12, -UR4, URZ ;  /* 0x800000040c0a8290 */ /* 0x000fe4000fffe0ff */
[----:B------:R-:W-:Y:S02]  /*4bd0*/  UIADD3 UR4, UPT, UPT, -UR5, URZ, URZ ;  /* 0x000000ff05047290 */ /* 0x000fe4000fffe1ff */
[----:B------:R-:W-:Y:S02]  /*4be0*/  UIADD3 UR8, UPT, UPT, -UR6, URZ, URZ ;  /* 0x000000ff06087290 */ /* 0x000fe4000fffe1ff */
[----:B------:R-:W-:Y:S02]  /*4bf0*/  @!UP0 UIMAD UR6, UR10, UR42, UR5 ;  /* 0x0000002a0a0682a4 */ /* 0x000fe4000f8e0205 */
[----:B------:R-:W-:Y:S02]  /*4c00*/  UIMAD UR13, UR16, UR4, UR13 ;  /* 0x00000004100d72a4 */ /* 0x000fe4000f8e020d */
[----:B------:R-:W-:Y:S01]  /*4c10*/  UIMAD UR7, UR30, UR8, UR7 ;  /* 0x000000081e0772a4 */ /* 0x000fe2000f8e0207 */
[----:B------:R-:W-:Y:S02]  /*4c20*/  @!UP0 UMOV UR5, UR9 ;  /* 0x0000000900058c82 */ /* 0x000fe40008000000 */
[----:B------:R-:W-:Y:S02]  /*4c30*/  UIMAD UR13, UR5, UR16, UR13 ;  /* 0x00000010050d72a4 */ /* 0x000fe4000f8e020d */
[----:B------:R-:W-:Y:S11]  /*4c40*/  UIMAD UR7, UR6, UR30, UR7 ;  /* 0x0000001e060772a4 */ /* 0x000ff6000f8e0207 */
[----:B------:R-:W-:Y:S01]  /*4c50*/  @!UPT UIADD3 URZ, UPT, UPT, URZ, URZ, URZ ;  /* 0x000000fffffff290 */ /* 0x000fe2000fffe0ff */
.L_x_78:
[----:B------:R-:W3:Y:S01]  /*4c60*/  @!UP3 LDCU.128 UR20, c[0x0][0xb10] ;  /* 0x00016200ff14b7ac */ /* 0x000ee20008000c00 */
[----:B------:R-:W-:Y:S02]  /*4c70*/  ISETP.NE.U32.AND P0, PT, RZ, UR26, PT ;  /* 0x0000001aff007c0c */ /* 0x000fe4000bf05070 */
[----:B------:R-:W-:Y:S02]  /*4c80*/  SHF.L.U32 R2, R11, 0x1f, RZ ;  /* 0x0000001f0b027819 */ /* 0x000fe400000006ff */
[----:B------:R-:W-:Y:S01]  /*4c90*/  ISETP.NE.AND.EX P0, PT, RZ, UR27, PT, P0 ;  /* 0x0000001bff007c0c */ /* 0x000fe2000bf05300 */
[----:B------:R-:W4:Y:S01]  /*4ca0*/  @!UP3 LDCU UR5, c[0x0][0xb0c] ;  /* 0x00016180ff05b7ac */ /* 0x000f220008000800 */
[----:B---3--:R-:W-:Y:S07]  /*4cb0*/  UIMAD.WIDE.U32 UR8, UR13, UR20, URZ ;  /* 0x000000140d0872a5 */ /* 0x008fee000f8e00ff */
[----:B------:R-:W-:Y:S01]  /*4cc0*/  @!UP3 UMOV UR4, UR9 ;  /* 0x000000090004bc82 */ /* 0x000fe20008000000 */
[----:B----4-:R-:W-:Y:S02]  /*4cd0*/  @!UP3 UISETP.NE.AND UP0, UPT, UR5, 0x1, UPT ;  /* 0x000000010500b88c */ /* 0x010fe4000bf05270 */
[----:B------:R-:W-:Y:S02]  /*4ce0*/  @!UP3 USHF.R.U32.HI UR4, URZ, UR21, UR4 ;  /* 0x00000015ff04b299 */ /* 0x000fe40008011604 */
[----:B------:R-:W-:Y:S02]  /*4cf0*/  UIMAD.WIDE.U32 UR8, UR7, UR23, URZ ;  /* 0x00000017070872a5 */ /* 0x000fe4000f8e00ff */
[----:B------:R-:W-:Y:S02]  /*4d00*/  @!UP3 USEL UR10, UR13, UR4, !UP0 ;  /* 0x000000040d0ab287 */ /* 0x000fe4000c000000 */
[----:B------:R-:W-:Y:S03]  /*4d10*/  @!UP3 UISETP.NE.AND UP0, UPT, UR22, 0x1, UPT ;  /* 0x000000011600b88c */ /* 0x000fe6000bf05270 */
[----:B------:R-:W-:Y:S02]  /*4d20*/  @!UP3 UMOV UR6, UR9 ;  /* 0x000000090006bc82 */ /* 0x000fe40008000000 */
[----:B------:R-:W3:Y:S02]  /*4d30*/  @!UP3 LDCU UR4, c[0x0][0xb20] ;  /* 0x00016400ff04b7ac */ /* 0x000ee40008000800 */
[----:B---3--:R-:W-:Y:S04]  /*4d40*/  @!UP3 USHF.R.U32.HI UR6, URZ, UR4, UR6 ;  /* 0x00000004ff06b299 */ /* 0x008fe80008011606 */
[----:B------:R-:W-:Y:S04]  /*4d50*/  @!UP3 USEL UR6, UR7, UR6, !UP0 ;  /* 0x000000060706b287 */ /* 0x000fe8000c000000 */
[----:B------:R-:W-:Y:S02]  /*4d60*/  @!UP3 UIADD3 UR4, UPT, UPT, -UR10, UR6, URZ ;  /* 0x000000060a04b290 */ /* 0x000fe4000fffe1ff */
[----:B------:R-:W-:Y:S02]  /*4d70*/  @!UP3 UIADD3 UR6, UPT, UPT, UR10, -UR6, URZ ;  /* 0x800000060a06b290 */ /* 0x000fe4000fffe0ff */
[----:B------:R-:W-:Y:S02]  /*4d80*/  @!UP3 UIMAD UR13, UR4, UR5, UR13 ;  /* 0x00000005040db2a4 */ /* 0x000fe4000f8e020d */
[----:B------:R-:W-:Y:S01]  /*4d90*/  @!UP3 UIMAD UR7, UR6, UR22, UR7 ;  /* 0x000000160607b2a4 */ /* 0x000fe2000f8e0207 */
[----:B------:R-:W-:Y:S11]  /*4da0*/  BRA.U UP4, `(.L_x_79) ;  /* 0x0000000104107547 */ /* 0x000ff6000b800000 */
[----:B--2---:R-:W-:Y:S04]  /*4db0*/  MOV R0, UR37 ;  /* 0x0000002500007c02 */ /* 0x004fe80008000f00 */
[----:B------:R-:W-:Y:S04]  /*4dc0*/  SHF.L.U32 R3, R0, 0x1f, RZ ;  /* 0x0000001f00037819 */ /* 0x000fe800000006ff */
[----:B------:R-:W2:Y:S02]  /*4dd0*/  SYNCS.PHASECHK.TRANS64.TRYWAIT P1, [UR17+0x4a8], R3 ;  /* 0x0004a803ff0075a7 */ /* 0x000ea40008021111 */
[----:B--2---:R-:W-:Y:S05]  /*4de0*/  @!P1 BRA `(.L_x_80) ;  /* 0x0000002400389947 */ /* 0x004fea0003800000 */
.L_x_79:
[----:B------:R-:W-:Y:S05]  /*4df0*/  BRA.U !UP6, `(.L_x_81) ;  /* 0x000000010e387547 */ /* 0x000fea000b800000 */
[----:B------:R-:W-:Y:S01]  /*4e00*/  UPLOP3.LUT UP1, UPT, UPT, UPT, UP5, 0x80, 0x8 ;  /* 0x000000000008789c */ /* 0x000fe20003f2f050 */
[----:B--2---:R-:W-:Y:S01]  /*4e10*/  HFMA2 R0, -RZ, RZ, 0, 5.9604644775390625e-08 ;  /* 0x00000001ff007431 */ /* 0x004fe200000001ff */
[----:B------:R-:W2:Y:S01]  /*4e20*/  LDCU.64 UR8, c[0x0][0x358] ;  /* 0x00006b00ff0877ac */ /* 0x000ea20008000a00 */
[----:B------:R-:W-:Y:S03]  /*4e30*/  IMAD.MOV.U32 R49, RZ, RZ, 0x1 ;  /* 0x00000001ff317424 */ /* 0x000fe600078e00ff */
[----:B------:R-:W-:Y:S05]  /*4e40*/  PLOP3.LUT P1, PT, PT, PT, UP1, 0x80, 0x8 ;  /* 0x000000000008781c */ /* 0x000fea0003f2f018 */
[----:B------:R-:W3:Y:S01]  /*4e50*/  @UP1 LDCU.64 UR4, c[0x0][0x888] ;  /* 0x00011100ff0417ac */ /* 0x000ee20008000a00 */
[----:B------:R-:W-:Y:S07]  /*4e60*/  @UP1 UIMAD UR6, UR36, UR26, URZ ;  /* 0x0000001a240612a4 */ /* 0x000fee000f8e02ff */
[----:B------:R-:W-:Y:S01]  /*4e70*/  @!P1 PRMT R49, R0, 0x7610, R49 ;  /* 0x0000761000319816 */ /* 0x000fe20000000031 */
[----:B---3--:R-:W-:Y:S06]  /*4e80*/  @UP1 UIMAD.WIDE UR4, UR6, 0x4, UR4 ;  /* 0x00000004060418a5 */ /* 0x008fec000f8e0204 */
[----:B------:R-:W-:Y:S01]  /*4e90*/  IMAD.U32 R4, RZ, RZ, UR4 ;  /* 0x00000004ff047e24 */ /* 0x000fe2000f8e00ff */
[----:B------:R-:W-:Y:S04]  /*4ea0*/  MOV R5, UR5 ;  /* 0x0000000500057c02 */ /* 0x000fe80008000f00 */
[----:B------:R-:W3:Y:S01]  /*4eb0*/  @!UP1 LDCU UR4, c[0x0][0x880] ;  /* 0x00011000ff0497ac */ /* 0x000ee20008000800 */
[----:B--2--5:R4:W5:Y:S02]  /*4ec0*/  @P1 LDG.E R26, desc[UR8][R4.64] ;  /* 0x00000008041a1981 */ /* 0x024964000c1e1900 */
[----:B---34-:R-:W-:Y:S07]  /*4ed0*/  @!P1 IMAD.U32 R26, RZ, RZ, UR4 ;  /* 0x00000004ff1a9e24 */ /* 0x018fee000f8e00ff */
.L_x_81:
[----:B-----5:R-:W-:Y:S01]  /*4ee0*/  @!P0 ISETP.EQ.AND P2, PT, R26, RZ, PT ;  /* 0x000000ff1a00820c */ /* 0x020fe20003f42270 */
[----:B------:R-:W-:Y:S01]  /*4ef0*/  @!UPT UIADD3 URZ, UPT, UPT, URZ, URZ, URZ ;  /* 0x000000fffffff290 */ /* 0x000fe2000fffe0ff */
[----:B------:R-:W-:Y:S11]  /*4f00*/  @!P0 BRA `(.L_x_82) ;  /* 0x0000000000148947 */ /* 0x000ff60003800000 */
[----:B------:R-:W-:Y:S02]  /*4f10*/  LOP3.LUT P0, RZ, R49, 0xff, RZ, 0xc0, !PT ;  /* 0x000000ff31ff7812 */ /* 0x000fe4000780c0ff */
[----:B------:R-:W-:Y:S04]  /*4f20*/  PLOP3.LUT P2, PT, PT, PT, UP1, 0x80, 0x8 ;  /* 0x000000000008781c */ /* 0x000fe80003f4f018 */
[----:B------:R-:W-:Y:S07]  /*4f30*/  PLOP3.LUT P2, PT, P2, PT, PT, 0x8, 0x80 ;  /* 0x000000000080781c */ /* 0x000fee000174e170 */
[----:B------:R-:W-:Y:S11]  /*4f40*/  @P0 ISETP.EQ.AND P2, PT, R26, RZ, PT ;  /* 0x000000ff1a00020c */ /* 0x000ff60003f42270 */
[----:B------:R-:W-:Y:S02]  /*4f50*/  @!UPT UIADD3 URZ, UPT, UPT, URZ, URZ, URZ ;  /* 0x000000fffffff290 */ /* 0x000fe4000fffe0ff */
.L_x_82:
[----:B------:R-:W3:Y:S01]  /*4f60*/  SYNCS.PHASECHK.TRANS64.TRYWAIT P0, [UR17+0x498], R2 ;  /* 0x00049802ff0075a7 */ /* 0x000ee20008001111 */
[----:B------:R-:W-:Y:S02]  /*4f70*/  ELECT P1, URZ, PT ;  /* 0x0000000000ff782f */ /* 0x000fe40003820000 */
[----:B------:R-:W-:Y:S01]  /*4f80*/  IADD3 R10, PT, PT, R10, 0x1, RZ ;  /* 0x000000010a0a7810 */ /* 0x000fe20007ffe0ff */
[----:B---3--:R-:W-:Y:S10]  /*4f90*/  @!P0 BRA `(.L_x_83) ;  /* 0x0000002000e48947 */ /* 0x008ff40003800000 */
.L_x_136:
[----:B------:R-:W-:Y:S01]  /*4fa0*/  PLOP3.LUT P1, PT, P2, P1, PT, 0xf2, 0x2f ;  /* 0x00000000002f781c */ /* 0x000fe20001723e72 */
[----:B------:R-:W-:Y:S01]  /*4fb0*/  UMOV UR18, 0x0 ;  /* 0x0000000000127882 */ /* 0x000fe20000000000 */
[----:B------:R-:W-:Y:S01]  /*4fc0*/  UMOV UR19, 0x10000000 ;  /* 0x1000000000137882 */ /* 0x000fe20000000000 */
[----:B------:R-:W-:Y:S01]  /*4fd0*/  UMOV UR12, UR36 ;  /* 0x00000024000c7c82 */ /* 0x000fe20008000000 */
[----:B------:R-:W-:Y:S01]  /*4fe0*/  LOP3.LUT R11, R11, 0x1, RZ, 0x3c, !PT ;  /* 0x000000010b0b7812 */ /* 0x000fe200078e3cff */
[----:B------:R-:W-:Y:S01]  /*4ff0*/  UMOV UR36, UR25 ;  /* 0x0000001900247c82 */ /* 0x000fe20008000000 */
[----:B------:R-:W-:Y:S07]  /*5000*/  UPLOP3.LUT UP4, UPT, UPT, UPT, UPT, 0x80, 0x8 ;  /* 0x000000000008789c */ /* 0x000fee0003f8f070 */
[----:B--2---:R-:W-:Y:S01]  /*5010*/  @!P1 IADD3 R2, P0, PT, R12, 0x580, RZ ;  /* 0x000005800c029810 */ /* 0x004fe20007f1e0ff */
[----:B------:R-:W-:Y:S03]  /*5020*/  VOTEU.ALL UP0, P1 ;  /* 0x0000000000ff7886 */ /* 0x000fe60000800000 */
[----:B------:R-:W-:Y:S01]  /*5030*/  @!P1 R2UR UR5, R2 ;  /* 0x00000000020592ca */ /* 0x000fe200000e0000 */
[----:B------:R-:W-:Y:S01]  /*5040*/  @!P1 IMAD.X R0, RZ, RZ, R13, P0 ;  /* 0x000000ffff009224 */ /* 0x000fe200000e060d */
[----:B------:R-:W-:Y:S01]  /*5050*/  @!UP0 USHF.L.U32 UR10, UR45, 0x5, URZ ;  /* 0x000000052d0a8899 */ /* 0x000fe200080006ff */
[----:B------:R-:W-:Y:S01]  /*5060*/  ISETP.NE.AND P0, PT, R10, 0x2, PT ;  /* 0x000000020a00780c */ /* 0x000fe20003f05270 */
[----:B------:R-:W-:Y:S02]  /*5070*/  @!UP0 USHF.L.U32 UR11, UR46, 0x6, URZ ;  /* 0x000000062e0b8899 */ /* 0x000fe400080006ff */
[----:B------:R-:W-:Y:S01]  /*5080*/  @!P1 R2UR UR4, R0 ;  /* 0x00000000000492ca */ /* 0x000fe200000e0000 */
[----:B------:R-:W-:Y:S01]  /*5090*/  @!UP0 UIADD3 UR8, UPT, UPT, UR17, 0x600, URZ ;  /* 0x0000060011088890 */ /* 0x000fe2000fffe0ff */
[----:B------:R-:W-:Y:S01]  /*50a0*/  SEL R0, RZ, 0x1, P0 ;  /* 0x00000001ff007807 */ /* 0x000fe20000000000 */
[----:B------:R-:W-:Y:S01]  /*50b0*/  @!UP0 UIADD3 UR9, UPT, UPT, UR17, 0x490, URZ ;  /* 0x0000049011098890 */ /* 0x000fe2000fffe0ff */
[----:B------:R-:W-:Y:S01]  /*50c0*/  SEL R10, R10, RZ, P0 ;  /* 0x000000ff0a0a7207 */ /* 0x000fe20000000000 */
[----:B------:R-:W-:Y:S01]  /*50d0*/  VOTEU.ALL UP0, P1 ;  /* 0x0000000000ff7886 */ /* 0x000fe20000800000 */
[----:B------:R-:W-:Y:S01]  /*50e0*/  LOP3.LUT R9, R9, R0, RZ, 0x3c, !PT ;  /* 0x0000000009097212 */ /* 0x000fe200078e3cff */
[----:B------:R-:W-:Y:S01]  /*50f0*/  IMAD.U32 R2, RZ, RZ, UR5 ;  /* 0x00000005ff027e24 */ /* 0x000fe2000f8e00ff */
[----:B------:R-:W-:Y:S02]  /*5100*/  UIADD3 UR45, UPT, UPT, UR7, UR57, URZ ;  /* 0x00000039072d7290 */ /* 0x000fe4000fffe0ff */
[----:B------:R-:W-:Y:S03]  /*5110*/  UIADD3 UR46, UPT, UPT, UR13, UR60, URZ ;  /* 0x0000003c0d2e7290 */ /* 0x000fe6000fffe0ff */
[----:B------:R-:W-:Y:S01]  /*5120*/  IMAD.U32 R3, RZ, RZ, UR4 ;  /* 0x00000004ff037e24 */ /* 0x000fe2000f8e00ff */
[----:B------:R-:W-:Y:S04]  /*5130*/  @!P1 R2UR UR4, R2 ;  /* 0x00000000020492ca */ /* 0x000fe800000e0000 */
[----:B------:R-:W-:Y:S11]  /*5140*/  @!P1 R2UR UR5, R3 ;  /* 0x00000000030592ca */ /* 0x000ff600000e0000 */
[----:B------:R-:W-:Y:S02]  /*5150*/  @!UPT UIADD3 URZ, UPT, UPT, URZ, URZ, URZ ;  /* 0x000000fffffff290 */ /* 0x000fe4000fffe0ff */
[----:B------:R2:W-:Y:S01]  /*5160*/  @!UP0 UTMALDG.3D [UR8], [UR4], desc[UR18] ;  /* 0x00001208040085b4 */ /* 0x0005e20008011000 */
[----:B------:R2:W-:Y:S01]  /*5170*/  @!P1 SYNCS.ARRIVE.TRANS64.RED.A0TR RZ, [UR17+0x490], R8 ;  /* 0x00049008ffff99a7 */ /* 0x0005e20008300411 */
[----:B------:R-:W-:Y:S01]  /*5180*/  SYNCS.ARRIVE.TRANS64.RED.A1T0 RZ, [UR48], RZ ;  /* 0x000000ffffff79a7 */ /* 0x000fe20008100430 */
[----:B------:R-:W-:Y:S05]  /*5190*/  BRA.U UP2, `(.L_x_84) ;  /* 0xfffffff502747547 */ /* 0x000fea000b83ffff */
[----:B------:R-:W-:Y:S07]  /*51a0*/  MOV R0, UR17 ;  /* 0x0000001100007c02 */ /* 0x000fee0008000f00 */
.L_x_85:
[----:B---3--:R-:W-:-:S04]  /*51b0*/  SHF.L.U32 R3, R11, 0x1f, RZ ;  /* 0x0000001f0b037819 */ /* 0x008fc800000006ff */
[----:B------:R3:W4:Y:S03]  /*51c0*/  SYNCS.PHASECHK.TRANS64.TRYWAIT P0, [R0+URZ+0x498], R3 ;  /* 0x00049803000075a7 */ /* 0x00072600080011ff */
[----:B----4-:R-:W-:Y:S05]  /*51d0*/  @!P0 NANOSLEEP.SYNCS 0x989680 ;  /* 0x009896800000895d */ /* 0x010fea0003900000 */
[----:B------:R-:W4:Y:S02]  /*51e0*/  @!P0 SYNCS.PHASECHK.TRANS64 P0, [R0+URZ+0x498], R3 ;  /* 0x00049803000085a7 */ /* 0x000f2400080010ff */
[----:B-12-4-:R-:W-:Y:S05]  /*51f0*/  @P0 EXIT ;  /* 0x000000000000094d */ /* 0x016fea0003800000 */
[----:B------:R-:W-:Y:S05]  /*5200*/  BRA `(.L_x_85) ;  /* 0xfffffffc00e87947 */ /* 0x000fea000383ffff */
.L_x_76:
[----:B------:R-:W-:-:S06]  /*5210*/  UISETP.GE.AND UP0, UPT, UR18, 0x4, UPT ;  /* 0x000000041200788c */ /* 0x000fcc000bf06270 */
[----:B------:R-:W-:-:S13]  /*5220*/  PLOP3.LUT P0, PT, PT, PT, UP0, 0x80, 0x8 ;  /* 0x000000000008781c */ /* 0x000fda0003f0f008 */
[----:B-1----:R-:W-:Y:S05]  /*5230*/  @!P0 EXIT ;  /* 0x000000000000894d */ /* 0x002fea0003800000 */
[----:B------:R-:W-:Y:S01]  /*5240*/  BAR.SYNC.DEFER_BLOCKING 0x6, 0xa0 ;  /* 0x0182800000007b1d */ /* 0x000fe20000010000 */
[C---:B------:R-:W-:Y:S01]  /*5250*/  IMAD.SHL.U32 R7, R39.reuse, 0x20, RZ ;  /* 0x0000002027077824 */ /* 0x040fe200078e00ff */
[----:B------:R-:W-:Y:S01]  /*5260*/  CS2R R52, SRZ ;  /* 0x0000000000347805 */ /* 0x000fe2000001ff00 */
[C---:B------:R-:W-:Y:S02]  /*5270*/  IMAD.SHL.U32 R48, R39.reuse, 0x10, RZ ;  /* 0x0000001027307824 */ /* 0x040fe400078e00ff */
[----:B------:R-:W-:Y:S01]  /*5280*/  IMAD.U32 R22, R39, 0x10000, RZ ;  /* 0x0001000027167824 */ /* 0x000fe200078e00ff */
[----:B------:R-:W-:Y:S02]  /*5290*/  UMOV UR44, 0x400 ;  /* 0x00000400002c7882 */ /* 0x000fe40000000000 */
[----:B------:R-:W1:Y:S01]  /*52a0*/  LDC.64 R44, c[0x0][0x888] ;  /* 0x00022200ff2c7b82 */ /* 0x000e620000000a00 */
[----:B------:R-:W-:Y:S01]  /*52b0*/  ULEA UR44, UR48, UR44, 0x18 ;  /* 0x0000002c302c7291 */ /* 0x000fe2000f8ec0ff */
[----:B------:R-:W-:Y:S01]  /*52c0*/  LOP3.LUT R2, R7, 0x80, RZ, 0xc0, !PT ;  /* 0x0000008007027812 */ /* 0x000fe200078ec0ff */
[----:B------:R-:W-:Y:S01]  /*52d0*/  IMAD.SHL.U32 R5, R39, 0x4, RZ ;  /* 0x0000000427057824 */ /* 0x000fe200078e00ff */
[----:B------:R-:W-:Y:S01]  /*52e0*/  LOP3.LUT R48, R48, 0x600, RZ, 0xc0, !PT ;  /* 0x0000060030307812 */ /* 0x000fe200078ec0ff */
[----:B------:R-:W-:Y:S01]  /*52f0*/  UIADD3 UR4, UPT, UPT, UR44, 0xe00, URZ ;  /* 0x00000e002c047890 */ /* 0x000fe2000fffe0ff */
[----:B------:R-:W-:Y:S01]  /*5300*/  LOP3.LUT R2, R2, 0x10, R39, 0xf8, !PT ;  /* 0x0000001002027812 */ /* 0x000fe200078ef827 */
[----:B------:R-:W-:Y:S01]  /*5310*/  IMAD.MOV.U32 R54, RZ, RZ, RZ ;  /* 0x000000ffff367224 */ /* 0x000fe200078e00ff */
[----:B------:R-:W2:Y:S01]  /*5320*/  LDC.64 R46, c[0x0][0x890] ;  /* 0x00022400ff2e7b82 */ /* 0x000ea20000000a00 */
[----:B------:R-:W-:Y:S01]  /*5330*/  LOP3.LUT R48, R48, 0x60, R7, 0xf8, !PT ;  /* 0x0000006030307812 */ /* 0x000fe200078ef807 */
[----:B------:R-:W-:Y:S01]  /*5340*/  IMAD.MOV.U32 R51, RZ, RZ, RZ ;  /* 0x000000ffff337224 */ /* 0x000fe200078e00ff */
[----:B------:R-:W-:Y:S01]  /*5350*/  LOP3.LUT R22, R22, 0x600000, RZ, 0xc0, !PT ;  /* 0x0060000016167812 */ /* 0x000fe200078ec0ff */
[----:B------:R-:W-:Y:S01]  /*5360*/  IMAD.U32 R55, RZ, RZ, UR4 ;  /* 0x00000004ff377e24 */ /* 0x000fe2000f8e00ff */
[----:B------:R-:W-:Y:S01]  /*5370*/  LOP3.LUT R5, R2, 0x10, R5, 0x78, !PT ;  /* 0x0000001002057812 */ /* 0x000fe200078e7805 */
[----:B------:R-:W-:Y:S01]  /*5380*/  IMAD.MOV.U32 R2, RZ, RZ, RZ ;  /* 0x000000ffff027224 */ /* 0x000fe200078e00ff */
[----:B------:R-:W-:Y:S01]  /*5390*/  LOP3.LUT R48, R48, 0x100, R7, 0xf8, !PT ;  /* 0x0000010030307812 */ /* 0x000fe200078ef807 */
[----:B------:R-:W3:Y:S01]  /*53a0*/  LDC.64 R42, c[0x0][0x8b0] ;  /* 0x00022c00ff2a7b82 */ /* 0x000ee20000000a00 */
[----:B------:R-:W4:Y:S01]  /*53b0*/  LDS R3, [UR44+0x560] ;  /* 0x0005602cff037984 */ /* 0x000f220008000800 */
[----:B------:R-:W1:Y:S01]  /*53c0*/  LDCU UR50, c[0x0][0x370] ;  /* 0x00006e00ff3277ac */ /* 0x000e620008000800 */
[----:B------:R-:W-:Y:S01]  /*53d0*/  LOP3.LUT R48, R48, R5, RZ, 0xfc, !PT ;  /* 0x0000000530307212 */ /* 0x000fe200078efcff */
[----:B------:R-:W1:Y:S04]  /*53e0*/  LDCU.64 UR62, c[0x0][0x348] ;  /* 0x00006900ff3e77ac */ /* 0x000e680008000a00 */
[----:B------:R-:W1:Y:S01]  /*53f0*/  LDC.64 R40, c[0x0][0x8a8] ;  /* 0x00022a00ff287b82 */ /* 0x000e620000000a00 */
[----:B------:R-:W1:Y:S01]  /*5400*/  LDCU UR43, c[0x0][0xb0c] ;  /* 0x00016180ff2b77ac */ /* 0x000e620008000800 */
[----:B------:R-:W1:Y:S01]  /*5410*/  LDCU UR39, c[0x0][0xb30] ;  /* 0x00016600ff2777ac */ /* 0x000e620008000800 */
[----:B------:R-:W1:Y:S01]  /*5420*/  LDCU.64 UR58, c[0x0][0x888] ;  /* 0x00011100ff3a77ac */ /* 0x000e620008000a00 */
[----:B------:R-:W1:Y:S01]  /*5430*/  LDCU.64 UR40, c[0x0][0xb28] ;  /* 0x00016500ff2877ac */ /* 0x000e620008000a00 */
[----:B------:R-:W1:Y:S01]  /*5440*/  LDCU.128 UR52, c[0x0][0xb10] ;  /* 0x00016200ff3477ac */ /* 0x000e620008000c00 */
[----:B------:R-:W1:Y:S01]  /*5450*/  LDCU UR49, c[0x0][0x374] ;  /* 0x00006e80ff3177ac */ /* 0x000e620008000800 */
[----:B------:R-:W-:Y:S01]  /*5460*/  UIADD3 UR56, UPT, UPT, UR44, 0x600, URZ ;  /* 0x000006002c387890 */ /* 0x000fe2000fffe0ff */
[----:B--2-4-:R-:W-:-:S11]  /*5470*/  IMAD.IADD R22, R3, 0x1, R22 ;  /* 0x0000000103167824 */ /* 0x014fd600078e0216 */
.L_x_103:
[----:B------:R-:W-:Y:S02]  /*5480*/  LEA R8, R51, UR44, 0x3 ;  /* 0x0000002c33087c11 */ /* 0x000fe4000f8e18ff */
[----:B------:R-:W-:Y:S02]  /*5490*/  SHF.L.U32 R3, R53, 0x1f, RZ ;  /* 0x0000001f35037819 */ /* 0x000fe400000006ff */
[----:B------:R-:W-:Y:S02]  /*54a0*/  LEA R5, R51, UR44, 0x4 ;  /* 0x0000002c33057c11 */ /* 0x000fe4000f8e20ff */
[----:B--2---:R-:W2:Y:S02]  /*54b0*/  SYNCS.PHASECHK.TRANS64.TRYWAIT P0, [R8+URZ+0x4b0], R3 ;  /* 0x0004b003080075a7 */ /* 0x004ea400080011ff */
[----:B-12---:R-:W-:Y:S05]  /*54c0*/  @!P0 BRA `(.L_x_86) ;  /* 0x0000001c00b08947 */ /* 0x006fea0003800000 */
.L_x_137:
[----:B------:R-:W4:Y:S01]  /*54d0*/  LDS.128 R4, [R5+0x540] ;  /* 0x0005400005047984 */ /* 0x000f220000000c00 */
[----:B------:R-:W-:Y:S01]  /*54e0*/  UISETP.GE.AND UP0, UPT, UR42, 0x1, UPT ;  /* 0x000000012a00788c */ /* 0x000fe2000bf06270 */
[----:B------:R-:W-:Y:S01]  /*54f0*/  @!PT LDS RZ, [RZ] ;  /* 0x00000000fffff984 */ /* 0x000fe20000000800 */
[----:B------:R-:W-:Y:S01]  /*5500*/  @!PT LDS RZ, [RZ] ;  /* 0x00000000fffff984 */ /* 0x000fe20000000800 */
[----:B------:R-:W-:Y:S01]  /*5510*/  @!PT LDS RZ, [RZ] ;  /* 0x00000000fffff984 */ /* 0x000fe20000000800 */
[----:B------:R-:W-:Y:S01]  /*5520*/  @!PT LDS RZ, [RZ] ;  /* 0x00000000fffff984 */ /* 0x000fe20000000800 */
[----:B------:R1:W-:Y:S06]  /*5530*/  MEMBAR.ALL.CTA ;  /* 0x0000000000007992 */ /* 0x0003ec0000008000 */
[----:B-1----:R-:W1:Y:S01]  /*5540*/  FENCE.VIEW.ASYNC.S ;  /* 0x00000000000073c6 */ /* 0x002e620000000000 */
[----:B----4-:R-:W-:Y:S11]  /*5550*/  LOP3.LUT P0, RZ, R6, 0x1, RZ, 0xc0, !PT ;  /* 0x0000000106ff7812 */ /* 0x010ff6000780c0ff */
[----:B------:R-:W-:Y:S02]  /*5560*/  @!UPT UIADD3 URZ, UPT, UPT, URZ, URZ, URZ ;  /* 0x000000fffffff290 */ /* 0x000fe4000fffe0ff */
[----:B-1----:R-:W-:Y:S01]  /*5570*/  VOTEU.ANY UP1, P0 ;  /* 0x0000000000ff7886 */ /* 0x002fe20000020100 */
[----:B------:R-:W-:Y:S01]  /*5580*/  PLOP3.LUT P0, PT, PT, PT, UP1, 0x80, 0x8 ;  /* 0x000000000008781c */ /* 0x000fe20003f0f018 */
[----:B------:R-:W-:Y:S11]  /*5590*/  UP2UR UR47, UPR, URZ, 0x2 ;  /* 0x00000002ff2f7883 */ /* 0x000ff60008000000 */
[----:B------:R-:W-:Y:S01]  /*55a0*/  @!UPT UIADD3 URZ, UPT, UPT, URZ, URZ, URZ ;  /* 0x000000fffffff290 */ /* 0x000fe2000fffe0ff */
[----:B------:R-:W-:Y:S02]  /*55b0*/  @P0 SHF.R.U32.HI R0, RZ, 0x10, R5 ;  /* 0x00000010ff000819 */ /* 0x000fe40000011605 */
[----:B--2---:R-:W-:Y:S02]  /*55c0*/  @P0 MOV R3, R4 ;  /* 0x0000000400030202 */ /* 0x004fe40000000f00 */
        /* <DEDUP_REMOVED lines=11> */
[----:B------:R-:W2:Y:S01]  /*5680*/  LDCU UR12, c[0x0][0xb20] ;  /* 0x00016400ff0c77ac */ /* 0x000ea20008000800 */
[----:B------:R-:W-:Y:S02]  /*5690*/  UIMAD.WIDE.U32 UR4, UR49, UR55, URZ ;  /* 0x00000037310472a5 */ /* 0x000fe4000f8e00ff */
[----:B------:R-:W-:Y:S02]  /*56a0*/  UIMAD.WIDE.U32 UR6, UR50, UR52, URZ ;  /* 0x00000034320672a5 */ /* 0x000fe4000f8e00ff */
[----:B------:R-:W-:Y:S02]  /*56b0*/  UISETP.NE.AND UP0, UPT, UR54, 0x1, UPT ;  /* 0x000000013600788c */ /* 0x000fe4000bf05270 */
[----:B------:R-:W-:Y:S02]  /*56c0*/  UIMAD.WIDE.U32 UR8, UR37, UR55, URZ ;  /* 0x00000037250872a5 */ /* 0x000fe4000f8e00ff */
[----:B------:R-:W-:Y:S02]  /*56d0*/  UIMAD.WIDE.U32 UR10, UR38, UR52, URZ ;  /* 0x00000034260a72a5 */ /* 0x000fe4000f8e00ff */
[----:B------:R-:W-:Y:S02]  /*56e0*/  UISETP.NE.AND UP1, UPT, UR43, 0x1, UPT ;  /* 0x000000012b00788c */ /* 0x000fe4000bf25270 */
[----:B------:R-:W-:Y:S01]  /*56f0*/  UISETP.NE.AND UP2, UPT, UR42, 0x1, UPT ;  /* 0x000000012a00788c */ /* 0x000fe2000bf45270 */
[----:B------:R-:W-:Y:S02]  /*5700*/  UMOV UR4, UR5 ;  /* 0x0000000500047c82 */ /* 0x000fe40008000000 */
[----:B--2---:R-:W-:Y:S03]  /*5710*/  USHF.R.U32.HI UR5, URZ, UR12, UR4 ;  /* 0x0000000cff057299 */ /* 0x004fe60008011604 */
[----:B------:R-:W-:Y:S02]  /*5720*/  UMOV UR4, UR7 ;  /* 0x0000000700047c82 */ /* 0x000fe40008000000 */
[----:B------:R-:W-:Y:S02]  /*5730*/  USHF.R.U32.HI UR7, URZ, UR53, UR4 ;  /* 0x00000035ff077299 */ /* 0x000fe40008011604 */
[----:B------:R-:W-:Y:S02]  /*5740*/  USEL UR4, UR49, UR5, !UP0 ;  /* 0x0000000531047287 */ /* 0x000fe4000c000000 */
[----:B------:R-:W-:Y:S01]  /*5750*/  USEL UR7, UR50, UR7, !UP1 ;  /* 0x0000000732077287 */ /* 0x000fe2000c800000 */
[----:B------:R-:W-:Y:S01]  /*5760*/  UMOV UR5, UR9 ;  /* 0x0000000900057c82 */ /* 0x000fe20008000000 */
[----:B------:R-:W-:Y:S02]  /*5770*/  UIMAD.WIDE.U32 UR8, UR4, UR40, URZ ;  /* 0x00000028040872a5 */ /* 0x000fe4000f8e00ff */
[----:B------:R-:W-:Y:S03]  /*5780*/  USHF.R.U32.HI UR6, URZ, UR12, UR5 ;  /* 0x0000000cff067299 */ /* 0x000fe60008011605 */
[----:B------:R-:W-:Y:S01]  /*5790*/  UMOV UR5, UR11 ;  /* 0x0000000b00057c82 */ /* 0x000fe20008000000 */
[----:B------:R-:W-:Y:S02]  /*57a0*/  UIMAD.WIDE.U32 UR10, UR7, UR40, URZ ;  /* 0x00000028070a72a5 */ /* 0x000fe4000f8e00ff */
[----:B------:R-:W-:Y:S02]  /*57b0*/  USHF.R.U32.HI UR12, URZ, UR53, UR5 ;  /* 0x00000035ff0c7299 */ /* 0x000fe40008011605 */
[----:B------:R-:W-:Y:S01]  /*57c0*/  USEL UR6, UR37, UR6, !UP0 ;  /* 0x0000000625067287 */ /* 0x000fe2000c000000 */
[----:B------:R-:W-:Y:S02]  /*57d0*/  UMOV UR5, UR9 ;  /* 0x0000000900057c82 */ /* 0x000fe40008000000 */
[----:B------:R-:W-:Y:S01]  /*57e0*/  UMOV UR10, UR11 ;  /* 0x0000000b000a7c82 */ /* 0x000fe20008000000 */
[----:B------:R-:W-:Y:S02]  /*57f0*/  @UP2 USHF.R.U32.HI UR4, URZ, UR41, UR5 ;  /* 0x00000029ff042299 */ /* 0x000fe40008011605 */
[----:B------:R-:W-:Y:S02]  /*5800*/  @UP2 USHF.R.U32.HI UR7, URZ, UR41, UR10 ;  /* 0x00000029ff072299 */ /* 0x000fe4000801160a */
[----:B------:R-:W-:Y:S02]  /*5810*/  UIMAD UR4, UR42, UR4, URZ ;  /* 0x000000042a0472a4 */ /* 0x000fe4000f8e02ff */
[----:B------:R-:W-:Y:S02]  /*5820*/  UIMAD.WIDE.U32 UR10, UR6, UR40, URZ ;  /* 0x00000028060a72a5 */ /* 0x000fe4000f8e00ff */
[----:B------:R-:W-:Y:S02]  /*5830*/  USEL UR5, UR38, UR12, !UP1 ;  /* 0x0000000c26057287 */ /* 0x000fe4000c800000 */
[----:B------:R-:W-:Y:S02]  /*5840*/  UIMAD UR8, UR42, UR7, URZ ;  /* 0x000000072a0872a4 */ /* 0x000fe4000f8e02ff */
[----:B------:R-:W-:Y:S03]  /*5850*/  UISETP.GE.AND UP0, UPT, UR6, UR4, UPT ;  /* 0x000000040600728c */ /* 0x000fe6000bf06270 */
[----:B------:R-:W-:Y:S01]  /*5860*/  UMOV UR4, UR11 ;  /* 0x0000000b00047c82 */ /* 0x000fe20008000000 */
[----:B------:R-:W-:Y:S02]  /*5870*/  UISETP.GE.OR UP0, UPT, UR5, UR8, UP0 ;  /* 0x000000080500728c */ /* 0x000fe40008706670 */
[----:B------:R-:W-:Y:S02]  /*5880*/  USHF.R.U32.HI UR4, URZ, UR41, UR4 ;  /* 0x00000029ff047299 */ /* 0x000fe40008011604 */
[----:B------:R-:W-:Y:S02]  /*5890*/  UIMAD.WIDE.U32 UR8, UR5, UR40, URZ ;  /* 0x00000028050872a5 */ /* 0x000fe4000f8e00ff */
[----:B------:R-:W-:Y:S02]  /*58a0*/  USEL UR11, UR6, UR4, !UP2 ;  /* 0x00000004060b7287 */ /* 0x000fe4000d000000 */
[----:B------:R-:W-:Y:S02]  /*58b0*/  UIADD3 UR8, UPT, UPT, -UR5, URZ, URZ ;  /* 0x000000ff05087290 */ /* 0x000fe4000fffe1ff */
[----:B------:R-:W-:Y:S01]  /*58c0*/  UIADD3 UR10, UPT, UPT, -UR11, URZ, URZ ;  /* 0x000000ff0b0a7290 */ /* 0x000fe2000fffe1ff */
[----:B------:R-:W-:Y:S01]  /*58d0*/  @!UP0 UMOV UR4, UR9 ;  /* 0x0000000900048c82 */ /* 0x000fe20008000000 */
[----:B------:R-:W-:Y:S02]  /*58e0*/  UIADD3 UR9, UPT, UPT, -UR6, URZ, URZ ;  /* 0x000000ff06097290 */ /* 0x000fe4000fffe1ff */
[----:B------:R-:W-:Y:S02]  /*58f0*/  @!UP0 USHF.R.U32.HI UR4, URZ, UR41, UR4 ;  /* 0x00000029ff048299 */ /* 0x000fe40008011604 */
[----:B------:R-:W-:Y:S02]  /*5900*/  UIMAD UR10, UR42, UR10, UR6 ;  /* 0x0000000a2a0a72a4 */ /* 0x000fe4000f8e0206 */
[----:B------:R-:W-:Y:S04]  /*5910*/  @!UP0 USEL UR4, UR5, UR4, !UP2 ;  /* 0x0000000405048287 */ /* 0x000fe8000d000000 */
[----:B------:R-:W-:Y:S02]  /*5920*/  @!UP0 UIMAD UR10, UR7, UR10, UR4 ;  /* 0x0000000a070a82a4 */ /* 0x000fe4000f8e0204 */
[----:B------:R-:W-:Y:S02]  /*5930*/  @!UP0 UIADD3 UR11, UPT, UPT, UR11, -UR4, URZ ;  /* 0x800000040b0b8290 */ /* 0x000fe4000fffe0ff */
[----:B------:R-:W-:Y:S02]  /*5940*/  UIMAD UR7, UR43, UR8, UR38 ;  /* 0x000000082b0772a4 */ /* 0x000fe4000f8e0226 */
[----:B------:R-:W-:Y:S02]  /*5950*/  @!UP0 UIMAD UR6, UR11, UR42, UR5 ;  /* 0x0000002a0b0682a4 */ /* 0x000fe4000f8e0205 */
[----:B------:R-:W-:Y:S01]  /*5960*/  UIMAD UR4, UR54, UR9, UR37 ;  /* 0x00000009360472a4 */ /* 0x000fe2000f8e0225 */
[----:B------:R-:W-:Y:S02]  /*5970*/  @!UP0 UMOV UR5, UR10 ;  /* 0x0000000a00058c82 */ /* 0x000fe40008000000 */
[----:B------:R-:W-:Y:S02]  /*5980*/  UIMAD UR38, UR5, UR43, UR7 ;  /* 0x0000002b052672a4 */ /* 0x000fe4000f8e0207 */
[----:B------:R-:W-:Y:S11]  /*5990*/  UIMAD UR37, UR6, UR54, UR4 ;  /* 0x00000036062572a4 */ /* 0x000ff6000f8e0204 */
[----:B------:R-:W-:Y:S01]  /*59a0*/  @!UPT UIADD3 URZ, UPT, UPT, URZ, URZ, URZ ;  /* 0x000000fffffff290 */ /* 0x000fe2000fffe0ff */
.L_x_87:
[----:B------:R-:W-:Y:S01]  /*59b0*/  UISETP.NE.AND UP0, UPT, UR39, 0x1, UPT ;  /* 0x000000012700788c */ /* 0x000fe2000bf05270 */
[----:B------:R-:W-:Y:S10]  /*59c0*/  IADD3 R51, PT, PT, R51, 0x1, RZ ;  /* 0x0000000133337810 */ /* 0x000ff40007ffe0ff */
[----:B------:R-:W2:Y:S01]  /*59d0*/  @!UP0 LDCU.128 UR12, c[0x0][0xb10] ;  /* 0x00016200ff0c87ac */ /* 0x000ea20008000c00 */
[----:B------:R-:W4:Y:S01]  /*59e0*/  @!UP0 LDCU UR5, c[0x0][0xb0c] ;  /* 0x00016180ff0587ac */ /* 0x000f220008000800 */
[----:B------:R-:W3:Y:S01]  /*59f0*/  @!UP0 LDCU UR10, c[0x0][0xb20] ;  /* 0x00016400ff0a87ac */ /* 0x000ee20008000800 */
[----:B--2---:R-:W-:Y:S02]  /*5a00*/  UIMAD.WIDE.U32 UR8, UR38, UR12, URZ ;  /* 0x0000000c260872a5 */ /* 0x004fe4000f8e00ff */
[----:B------:R-:W-:Y:S02]  /*5a10*/  UIMAD.WIDE.U32 UR6, UR37, UR15, URZ ;  /* 0x0000000f250672a5 */ /* 0x000fe4000f8e00ff */
[----:B------:R-:W-:Y:S03]  /*5a20*/  @!UP0 UISETP.NE.AND UP1, UPT, UR14, 0x1, UPT ;  /* 0x000000010e00888c */ /* 0x000fe6000bf25270 */
[----:B------:R-:W-:Y:S01]  /*5a30*/  @!UP0 UMOV UR4, UR9 ;  /* 0x0000000900048c82 */ /* 0x000fe20008000000 */
[----:B----4-:R-:W-:Y:S02]  /*5a40*/  @!UP0 UISETP.NE.AND UP2, UPT, UR5, 0x1, UPT ;  /* 0x000000010500888c */ /* 0x010fe4000bf45270 */
[----:B------:R-:W-:Y:S01]  /*5a50*/  @!UP0 USHF.R.U32.HI UR4, URZ, UR13, UR4 ;  /* 0x0000000dff048299 */ /* 0x000fe20008011604 */
[----:B------:R-:W-:Y:S02]  /*5a60*/  @!UP0 UMOV UR6, UR7 ;  /* 0x0000000700068c82 */ /* 0x000fe40008000000 */
[----:B---3--:R-:W-:Y:S02]  /*5a70*/  @!UP0 USHF.R.U32.HI UR6, URZ, UR10, UR6 ;  /* 0x0000000aff068299 */ /* 0x008fe40008011606 */
[----:B------:R-:W-:Y:S02]  /*5a80*/  @!UP0 USEL UR7, UR38, UR4, !UP2 ;  /* 0x0000000426078287 */ /* 0x000fe4000d000000 */
[----:B------:R-:W-:Y:S04]  /*5a90*/  @!UP0 USEL UR6, UR37, UR6, !UP1 ;  /* 0x0000000625068287 */ /* 0x000fe8000c800000 */
[----:B------:R-:W-:Y:S02]  /*5aa0*/  @!UP0 UIADD3 UR4, UPT, UPT, -UR7, UR6, URZ ;  /* 0x0000000607048290 */ /* 0x000fe4000fffe1ff */
[----:B------:R-:W-:Y:S02]  /*5ab0*/  @!UP0 UIADD3 UR6, UPT, UPT, UR7, -UR6, URZ ;  /* 0x8000000607068290 */ /* 0x000fe4000fffe0ff */
[----:B------:R-:W-:Y:S02]  /*5ac0*/  @!UP0 UIMAD UR38, UR4, UR5, UR38 ;  /* 0x00000005042682a4 */ /* 0x000fe4000f8e0226 */
[----:B------:R-:W-:Y:S02]  /*5ad0*/  @!UP0 UIMAD UR37, UR6, UR14, UR37 ;  /* 0x0000000e062582a4 */ /* 0x000fe4000f8e0225 */
[----:B------:R-:W-:Y:S09]  /*5ae0*/  ULOP3.LUT UP0, URZ, UR56, 0x90, URZ, 0xc0, !UPT ;  /* 0x0000009038ff7892 */ /* 0x000ff2000f80c0ff */
[----:B------:R-:W-:Y:S05]  /*5af0*/  BRA.U !UP0, `(.L_x_88) ;  /* 0x0000000108407547 */ /* 0x000fea000b800000 */
[----:B------:R-:W2:Y:S01]  /*5b00*/  LDCU.64 UR8, c[0x4][0x80] ;  /* 0x01001000ff0877ac */ /* 0x000ea20008000a00 */
[----:B------:R-:W-:Y:S01]  /*5b10*/  MOV R15, 0x0 ;  /* 0x00000000000f7802 */ /* 0x000fe20000000f00 */
[----:B------:R-:W-:Y:S02]  /*5b20*/  HFMA2 R12, -RZ, RZ, 0, 5.9604644775390625e-08 ;  /* 0x00000001ff0c7431 */ /* 0x000fe400000001ff */
[----:B------:R-:W-:Y:S02]  /*5b30*/  IMAD.MOV.U32 R8, RZ, RZ, 0x70 ;  /* 0x00000070ff087424 */ /* 0x000fe400078e00ff */
[----:B------:R-:W-:Y:S01]  /*5b40*/  IMAD.MOV.U32 R13, RZ, RZ, RZ ;  /* 0x000000ffff0d7224 */ /* 0x000fe200078e00ff */
[----:B------:R-:W3:Y:S01]  /*5b50*/  LDCU.64 UR6, c[0x4][0x88] ;  /* 0x01001100ff0677ac */ /* 0x000ee20008000a00 */
[----:B------:R-:W4:Y:S01]  /*5b60*/  LDC.64 R14, c[0x4][R15] ;  /* 0x010000000f0e7b82 */ /* 0x000f220000000a00 */
[----:B------:R-:W1:Y:S01]  /*5b70*/  LDCU.64 UR4, c[0x4][0x8] ;  /* 0x01000100ff0477ac */ /* 0x000e620008000a00 */
[----:B--2---:R-:W-:Y:S01]  /*5b80*/  MOV R5, UR9 ;  /* 0x0000000900057c02 */ /* 0x004fe20008000f00 */
[----:B------:R-:W-:Y:S01]  /*5b90*/  IMAD.U32 R4, RZ, RZ, UR8 ;  /* 0x00000008ff047e24 */ /* 0x000fe2000f8e00ff */
[----:B---3--:R-:W-:Y:S01]  /*5ba0*/  MOV R7, UR7 ;  /* 0x0000000700077c02 */ /* 0x008fe20008000f00 */
[----:B------:R-:W-:Y:S01]  /*5bb0*/  IMAD.U32 R6, RZ, RZ, UR6 ;  /* 0x00000006ff067e24 */ /* 0x000fe2000f8e00ff */
[----:B-1----:R-:W-:Y:S01]  /*5bc0*/  MOV R11, UR5 ;  /* 0x00000005000b7c02 */ /* 0x002fe20008000f00 */
[----:B------:R-:W-:Y:S02]  /*5bd0*/  IMAD.U32 R10, RZ, RZ, UR4 ;  /* 0x00000004ff0a7e24 */ /* 0x000fe4000f8e00ff */
[----:B------:R-:W-:Y:S07]  /*5be0*/  LEPC R20, `(.L_x_88) ;  /* 0x000000001014794e */ /* 0x000fee0000000000 */
[----:B----45:R-:W-:Y:S05]  /*5bf0*/  CALL.ABS.NOINC R14 ;  /* 0x000000000e007343 */ /* 0x030fea0003c00000 */
.L_x_88:
[----:B------:R-:W-:Y:S01]  /*5c00*/  LOP3.LUT P0, RZ, R55, 0x90, RZ, 0xc0, !PT ;  /* 0x0000009037ff7812 */ /* 0x000fe2000780c0ff */
[----:B------:R-:W-:Y:S11]  /*5c10*/  BSSY.RECONVERGENT B6, `(.L_x_89) ;  /* 0x0000013000067945 */ /* 0x000ff60003800200 */
[----:B------:R-:W-:Y:S01]  /*5c20*/  @!UPT UIADD3 URZ, UPT, UPT, URZ, URZ, URZ ;  /* 0x000000fffffff290 */ /* 0x000fe2000fffe0ff */
[----:B------:R-:W-:Y:S05]  /*5c30*/  @!P0 BRA `(.L_x_90) ;  /* 0x0000000000408947 */ /* 0x000fea0003800000 */
        /* <DEDUP_REMOVED lines=16> */
.L_x_90:
[----:B------:R-:W-:Y:S05]  /*5d40*/  BSYNC.RECONVERGENT B6 ;  /* 0x0000000000067941 */ /* 0x000fea0003800200 */
.L_x_89:
[----:B------:R-:W-:Y:S01]  /*5d50*/  ISETP.NE.U32.AND P3, PT, R46, RZ, PT ;  /* 0x000000ff2e00720c */ /* 0x000fe20003f65070 */
[----:B------:R-:W-:Y:S01]  /*5d60*/  UISETP.NE.AND UP1, UPT, UR61, URZ, UPT ;  /* 0x000000ff3d00728c */ /* 0x000fe2000bf25270 */
[----:B------:R-:W-:Y:S02]  /*5d70*/  ISETP.NE.U32.AND P4, PT, R42, RZ, PT ;  /* 0x000000ff2a00720c */ /* 0x000fe40003f85070 */
[----:B------:R-:W-:Y:S02]  /*5d80*/  ISETP.NE.AND.EX P3, PT, R47, RZ, PT, P3 ;  /* 0x000000ff2f00720c */ /* 0x000fe40003f65330 */
[----:B------:R-:W-:Y:S02]  /*5d90*/  PLOP3.LUT P1, PT, PT, PT, PT, 0x8, 0x80 ;  /* 0x000000000080781c */ /* 0x000fe40003f2e170 */
[----:B------:R-:W-:Y:S02]  /*5da0*/  PLOP3.LUT P0, PT, PT, PT, UP1, 0x80, 0x8 ;  /* 0x000000000008781c */ /* 0x000fe40003f0f018 */
[----:B------:R-:W-:Y:S02]  /*5db0*/  ISETP.NE.AND.EX P4, PT, R43, RZ, PT, P4 ;  /* 0x000000ff2b00720c */ /* 0x000fe40003f85340 */
[----:B------:R-:W2:Y:S09]  /*5dc0*/  @UP1 LDCU.64 UR4, c[0x0][0x888] ;  /* 0x00011100ff0417ac */ /* 0x000eb20008000a00 */
[----:B------:R-:W-:Y:S01]  /*5dd0*/  @P0 PLOP3.LUT P1, PT, P3, PT, PT, 0x80, 0x8 ;  /* 0x000000000008081c */ /* 0x000fe20001f2f070 */
[----:B--2---:R-:W-:Y:S04]  /*5de0*/  @UP1 UISETP.NE.U32.AND UP0, UPT, UR4, URZ, UPT ;  /* 0x000000ff0400128c */ /* 0x004fe8000bf05070 */
[----:B------:R-:W-:Y:S04]  /*5df0*/  @UP1 UISETP.NE.AND.EX UP0, UPT, UR5, URZ, UPT, UP0 ;  /* 0x000000ff0500128c */ /* 0x000fe8000bf05300 */
[----:B------:R-:W-:Y:S01]  /*5e00*/  @UP1 USEL UR4, URZ, 0xffffffff, UP0 ;  /* 0xffffffffff041887 */ /* 0x000fe20008000000 */
[----:B------:R-:W-:Y:S11]  /*5e10*/  @!P3 BRA `(.L_x_91) ;  /* 0x000000000030b947 */ /* 0x000ff60003800000 */
[----:B------:R-:W-:Y:S01]  /*5e20*/  ISETP.NE.U32.AND P2, PT, R44, RZ, PT ;  /* 0x000000ff2c00720c */ /* 0x000fe20003f45070 */
[----:B------:R-:W2:Y:S01]  /*5e30*/  LDCU.64 UR6, c[0x0][0x358] ;  /* 0x00006b00ff0677ac */ /* 0x000ea20008000a00 */
[----:B------:R-:W-:Y:S02]  /*5e40*/  IMAD.MOV.U32 R49, RZ, RZ, 0x1 ;  /* 0x00000001ff317424 */ /* 0x000fe400078e00ff */
[----:B------:R-:W-:Y:S11]  /*5e50*/  ISETP.NE.AND.EX P2, PT, R45, RZ, PT, P2 ;  /* 0x000000ff2d00720c */ /* 0x000ff60003f45320 */
[----:B------:R-:W-:Y:S02]  /*5e60*/  @!UPT UIADD3 URZ, UPT, UPT, URZ, URZ, URZ ;  /* 0x000000fffffff290 */ /* 0x000fe4000fffe0ff */
[----:B------:R-:W3:Y:S01]  /*5e70*/  @P2 LDC.64 R4, c[0x0][0x888] ;  /* 0x00022200ff042b82 */ /* 0x000ee20000000a00 */
[----:B-1----:R-:W-:Y:S04]  /*5e80*/  @P2 IMAD R0, R46, UR36, RZ ;  /* 0x000000242e002c24 */ /* 0x002fe8000f8e02ff */
[----:B---3--:R-:W-:Y:S04]  /*5e90*/  @P2 IMAD.WIDE R4, R0, 0x4, R4 ;  /* 0x0000000400042825 */ /* 0x008fe800078e0204 */
[----:B------:R-:W-:Y:S01]  /*5ea0*/  HFMA2 R0, -RZ, RZ, 0, 5.9604644775390625e-08 ;  /* 0x00000001ff007431 */ /* 0x000fe200000001ff */
[----:B--2--5:R2:W5:Y:S04]  /*5eb0*/  @P2 LDG.E R26, desc[UR6][R4.64] ;  /* 0x00000006041a2981 */ /* 0x024568000c1e1900 */
[----:B------:R-:W-:Y:S01]  /*5ec0*/  @!P2 PRMT R49, R0, 0x7610, R49 ;  /* 0x000076100031a816 */ /* 0x000fe20000000031 */
[----:B--2---:R-:W3:Y:S06]  /*5ed0*/  @!P2 LDC R26, c[0x0][0x880] ;  /* 0x00022000ff1aab82 */ /* 0x004eec0000000800 */
.L_x_91:
[----:B------:R-:W-:Y:S05]  /*5ee0*/  @!P4 BRA `(.L_x_92) ;  /* 0x000000000024c947 */ /* 0x000fea0003800000 */
[----:B------:R-:W-:Y:S01]  /*5ef0*/  ISETP.NE.U32.AND P2, PT, R40, RZ, PT ;  /* 0x000000ff2800720c */ /* 0x000fe20003f45070 */
[----:B------:R-:W2:Y:S03]  /*5f00*/  LDCU.64 UR6, c[0x0][0x358] ;  /* 0x00006b00ff0677ac */ /* 0x000ea60008000a00 */
[----:B------:R-:W-:Y:S11]  /*5f10*/  ISETP.NE.AND.EX P2, PT, R41, RZ, PT, P2 ;  /* 0x000000ff2900720c */ /* 0x000ff60003f45320 */
[----:B------:R-:W-:Y:S02]  /*5f20*/  @!UPT UIADD3 URZ, UPT, UPT, URZ, URZ, URZ ;  /* 0x000000fffffff290 */ /* 0x000fe4000fffe0ff */
[----:B------:R-:W4:Y:S01]  /*5f30*/  @P2 LDC.64 R4, c[0x0][0x8a8] ;  /* 0x00022a00ff042b82 */ /* 0x000f220000000a00 */
[----:B-1----:R-:W-:Y:S04]  /*5f40*/  @P2 IMAD R0, R42, UR36, RZ ;  /* 0x000000242a002c24 */ /* 0x002fe8000f8e02ff */
[----:B----4-:R-:W-:Y:S05]  /*5f50*/  @P2 IMAD.WIDE R4, R0, 0x4, R4 ;  /* 0x0000000400042825 */ /* 0x010fea00078e0204 */
[----:B--2--5:R2:W5:Y:S02]  /*5f60*/  @P2 LDG.E R23, desc[UR6][R4.64] ;  /* 0x0000000604172981 */ /* 0x024564000c1e1900 */
[----:B--2---:R-:W4:Y:S02]  /*5f70*/  @!P2 LDC R23, c[0x0][0x8a0] ;  /* 0x00022800ff17ab82 */ /* 0x004f240000000800 */
.L_x_92:
[----:B---3-5:R-:W-:Y:S01]  /*5f80*/  @P0 ISETP.NE.AND P4, PT, R26, RZ, PT ;  /* 0x000000ff1a00020c */ /* 0x028fe20003f85270 */
[----:B-1----:R-:W-:Y:S01]  /*5f90*/  IMAD.U32 R0, RZ, RZ, UR4 ;  /* 0x00000004ff007e24 */ /* 0x002fe2000f8e00ff */
[----:B------:R-:W-:Y:S01]  /*5fa0*/  @P0 LOP3.LUT P2, RZ, R49, 0xff, RZ, 0xc0, !PT ;  /* 0x000000ff31ff0812 */ /* 0x000fe2000784c0ff */
[----:B------:R-:W-:Y:S01]  /*5fb0*/  BSSY B1, `(.L_x_93) ;  /* 0x0000034000017945 */ /* 0x000fe20003800000 */
[----:B------:R-:W-:Y:S02]  /*5fc0*/  @P0 SEL R9, RZ, 0xffffffff, P4 ;  /* 0xffffffffff090807 */ /* 0x000fe40002000000 */
[----:B------:R-:W-:Y:S02]  /*5fd0*/  CS2R R30, SRZ ;  /* 0x00000000001e7805 */ /* 0x000fe4000001ff00 */
[----:B------:R-:W-:Y:S02]  /*5fe0*/  LEA R56, R2, UR44, 0x3 ;  /* 0x0000002c02387c11 */ /* 0x000fe4000f8e18ff */
[----:B------:R-:W-:Y:S02]  /*5ff0*/  CS2R R28, SRZ ;  /* 0x00000000001c7805 */ /* 0x000fe4000001ff00 */
[----:B------:R-:W-:Y:S02]  /*6000*/  @P1 SEL R9, R0, R9, !P2 ;  /* 0x0000000900091207 */ /* 0x000fe40005000000 */
[----:B------:R-:W-:Y:S02]  /*6010*/  SHF.L.U32 R7, R54, 0x1f, RZ ;  /* 0x0000001f36077819 */ /* 0x000fe400000006ff */
[----:B------:R-:W-:Y:S02]  /*6020*/  @P0 LOP3.LUT R9, R9, 0x1, RZ, 0xc0, !PT ;  /* 0x0000000109090812 */ /* 0x000fe400078ec0ff */
[C---:B------:R-:W-:Y:S02]  /*6030*/  LEA.HI R5, R2.reuse, R2, RZ, 0x1 ;  /* 0x0000000202057211 */ /* 0x040fe400078f08ff */
[----:B------:R-:W-:Y:S02]  /*6040*/  ISETP.NE.U32.OR P1, PT, R9, 0x1, !P0 ;  /* 0x000000010900780c */ /* 0x000fe40004725470 */
[----:B------:R-:W-:Y:S01]  /*6050*/  PLOP3.LUT P5, PT, PT, PT, PT, 0x8, 0x80 ;  /* 0x000000000080781c */ /* 0x000fe20003fae170 */
[C---:B------:R-:W-:Y:S01]  /*6060*/  IMAD.SHL.U32 R3, R5.reuse, 0x10, RZ ;  /* 0x0000001005037824 */ /* 0x040fe200078e00ff */
[----:B------:R-:W-:Y:S04]  /*6070*/  LOP3.LUT R5, R5, 0xffe, RZ, 0xc0, !PT ;  /* 0x00000ffe05057812 */ /* 0x000fe800078ec0ff */
[----:B------:R-:W-:Y:S01]  /*6080*/  LOP3.LUT R3, R3, 0xffffffe0, RZ, 0xc0, !PT ;  /* 0xffffffe003037812 */ /* 0x000fe200078ec0ff */
[----:B------:R-:W-:Y:S04]  /*6090*/  IMAD.IADD R24, R2, 0x1, -R5 ;  /* 0x0000000102187824 */ /* 0x000fe800078e0a05 */
[----:B------:R-:W-:Y:S01]  /*60a0*/  @P1 SHF.L.U32 R4, R52, 0x1f, RZ ;  /* 0x0000001f34041819 */ /* 0x000fe200000006ff */
[----:B------:R-:W-:Y:S03]  /*60b0*/  IMAD.IADD R3, R22, 0x1, R3 ;  /* 0x0000000116037824 */ /* 0x000fe600078e0203 */
[----:B------:R-:W1:Y:S01]  /*60c0*/  @P1 SYNCS.PHASECHK.TRANS64.TRYWAIT P0, [UR44+0x490], R4 ;  /* 0x00049004ff0015a7 */ /* 0x000e62000800112c */
[----:B------:R-:W-:Y:S01]  /*60d0*/  IMAD R24, R24, 0x100000, R3 ;  /* 0x0010000018187824 */ /* 0x000fe200078e0203 */
[----:B------:R2:W3:Y:S01]  /*60e0*/  SYNCS.PHASECHK.TRANS64.TRYWAIT P4, [R56+URZ+0x4d0], R7 ;  /* 0x0004d007380075a7 */ /* 0x0004e200080811ff */
[----:B-1----:R-:W-:Y:S01]  /*60f0*/  @P1 PLOP3.LUT P5, PT, P0, PT, PT, 0x8, 0x80 ;  /* 0x000000000080181c */ /* 0x002fe200007ae170 */
[----:B------:R-:W-:Y:S01]  /*6100*/  @!UPT UIADD3 URZ, UPT, UPT, URZ, URZ, URZ ;  /* 0x000000fffffff290 */ /* 0x000fe2000fffe0ff */
[----:B--2---:R-:W-:Y:S11]  /*6110*/  @!P1 BRA `(.L_x_94) ;  /* 0x0000000000749947 */ /* 0x004ff60003800000 */
[----:B------:R-:W-:Y:S01]  /*6120*/  ISETP.NE.U32.AND P0, PT, RZ, UR58, PT ;  /* 0x0000003aff007c0c */ /* 0x000fe2000bf05070 */
[----:B------:R-:W-:Y:S01]  /*6130*/  BSSY B0, `(.L_x_95) ;  /* 0x0000010000007945 */ /* 0x000fe20003800000 */
[----:B------:R-:W-:Y:S02]  /*6140*/  ISETP.NE.AND P2, PT, R26, RZ, PT ;  /* 0x000000ff1a00720c */ /* 0x000fe40003f45270 */
[----:B------:R-:W-:Y:S02]  /*6150*/  CS2R R30, SRZ ;  /* 0x00000000001e7805 */ /* 0x000fe4000001ff00 */
[----:B------:R-:W-:Y:S02]  /*6160*/  ISETP.NE.AND.EX P0, PT, RZ, UR59, PT, P0 ;  /* 0x0000003bff007c0c */ /* 0x000fe4000bf05300 */
[----:B------:R-:W-:Y:S02]  /*6170*/  CS2R R28, SRZ ;  /* 0x00000000001c7805 */ /* 0x000fe4000001ff00 */
[----:B------:R-:W-:Y:S02]  /*6180*/  LOP3.LUT P1, RZ, R49, 0xff, RZ, 0xc0, !PT ;  /* 0x000000ff31ff7812 */ /* 0x000fe4000782c0ff */
[----:B------:R-:W-:Y:S02]  /*6190*/  SEL R0, RZ, 0xffffffff, P2 ;  /* 0xffffffffff007807 */ /* 0x000fe40001000000 */
[----:B------:R-:W-:Y:S04]  /*61a0*/  SEL R3, RZ, 0xffffffff, P0 ;  /* 0xffffffffff037807 */ /* 0x000fe80000000000 */
[----:B------:R-:W-:Y:S04]  /*61b0*/  @P3 SEL R0, R3, R0, !P1 ;  /* 0x0000000003003207 */ /* 0x000fe80004800000 */
[----:B------:R-:W-:Y:S04]  /*61c0*/  LOP3.LUT R0, R0, 0x1, RZ, 0xc0, !PT ;  /* 0x0000000100007812 */ /* 0x000fe800078ec0ff */
[----:B------:R-:W-:Y:S01]  /*61d0*/  ISETP.NE.U32.AND P0, PT, R0, 0x1, PT ;  /* 0x000000010000780c */ /* 0x000fe20003f05070 */
[----:B------:R-:W-:Y:S01]  /*61e0*/  @!UPT UIADD3 URZ, UPT, UPT, URZ, URZ, URZ ;  /* 0x000000fffffff290 */ /* 0x000fe2000fffe0ff */
[----:B------:R-:W-:Y:S11]  /*61f0*/  @!P5 BRA `(.L_x_96) ;  /* 0x00000000000cd947 */ /* 0x000ff60003800000 */
[----:B------:R-:W-:Y:S04]  /*6200*/  SHF.L.U32 R3, R52, 0x1f, RZ ;  /* 0x0000001f34037819 */ /* 0x000fe800000006ff */
[----:B------:R-:W1:Y:S02]  /*6210*/  SYNCS.PHASECHK.TRANS64.TRYWAIT P1, [UR44+0x490], R3 ;  /* 0x00049003ff0075a7 */ /* 0x000e64000802112c */
[----:B-1----:R-:W-:Y:S05]  /*6220*/  @!P1 BRA `(.L_x_97) ;  /* 0x00000010006c9947 */ /* 0x002fea0003800000 */
.L_x_96:
[----:B------:R-:W-:Y:S05]  /*6230*/  BSYNC B0 ;  /* 0x0000000000007941 */ /* 0x000fea0003800000 */
.L_x_95:
[----:B------:R2:W1:Y:S01]  /*6240*/  @P0 LDS.128 R28, [R48+UR44+0x600] ;  /* 0x0006002c301c0984 */ /* 0x0004620008000c00 */
[----:B------:R-:W-:Y:S01]  /*6250*/  UIADD3 UR4, UPT, UPT, UR44, 0x498, URZ ;  /* 0x000004982c047890 */ /* 0x000fe2000fffe0ff */
[----:B------:R-:W-:Y:S01]  /*6260*/  LOP3.LUT R52, R52, 0x1, RZ, 0x3c, !PT ;  /* 0x0000000134347812 */ /* 0x000fe200078e3cff */
[----:B------:R-:W-:Y:S01]  /*6270*/  @!PT LDS RZ, [RZ] ;  /* 0x00000000fffff984 */ /* 0x000fe20000000800 */
[----:B------:R-:W-:Y:S01]  /*6280*/  @!PT LDS RZ, [RZ] ;  /* 0x00000000fffff984 */ /* 0x000fe20000000800 */
[----:B------:R-:W-:Y:S01]  /*6290*/  @!PT LDS RZ, [RZ] ;  /* 0x00000000fffff984 */ /* 0x000fe20000000800 */
[----:B------:R-:W-:Y:S01]  /*62a0*/  @!PT LDS RZ, [RZ] ;  /* 0x00000000fffff984 */ /* 0x000fe20000000800 */
[----:B------:R5:W-:Y:S06]  /*62b0*/  MEMBAR.ALL.CTA ;  /* 0x0000000000007992 */ /* 0x000bec0000008000 */
[----:B-----5:R-:W5:Y:S01]  /*62c0*/  FENCE.VIEW.ASYNC.S ;  /* 0x00000000000073c6 */ /* 0x020f620000000000 */
[----:B------:R-:W-:Y:S09]  /*62d0*/  UPRMT UR4, UR48, 0x654, UR4 ;  /* 0x0000065430047896 */ /* 0x000ff20008000004 */
[----:B-----5:R-:W-:Y:S03]  /*62e0*/  SYNCS.ARRIVE.TRANS64.RED.A1T0 RZ, [UR4], RZ ;  /* 0x000000ffffff79a7 */ /* 0x020fe60008100404 */
.L_x_94:
[----:B------:R-:W-:Y:S05]  /*62f0*/  BSYNC B1 ;  /* 0x0000000000017941 */ /* 0x000fea0003800000 */
.L_x_93:
[----:B-1----:R-:W-:Y:S04]  /*6300*/  SHF.R.U32.HI R3, RZ, 0x15, R24 ;  /* 0x00000015ff037819 */ /* 0x002fe80000011618 */
[----:B------:R-:W-:Y:S01]  /*6310*/  LOP3.LUT P0, RZ, R3, 0x3, R50, 0x48, !PT ;  /* 0x0000000303ff7812 */ /* 0x000fe20007804832 */
[----:B------:R-:W-:Y:S01]  /*6320*/  @!UPT UIADD3 URZ, UPT, UPT, URZ, URZ, URZ ;  /* 0x000000fffffff290 */ /* 0x000fe2000fffe0ff */
[----:B---3--:R-:W-:Y:S11]  /*6330*/  @P4 BRA `(.L_x_98) ;  /* 0x0000000000084947 */ /* 0x008ff60003800000 */
[----:B------:R-:W1:Y:S02]  /*6340*/  SYNCS.PHASECHK.TRANS64.TRYWAIT P1, [R56+URZ+0x4d0], R7 ;  /* 0x0004d007380075a7 */ /* 0x000e6400080211ff */
[----:B-1----:R-:W-:Y:S05]  /*6350*/  @!P1 BRA `(.L_x_99) ;  /* 0x0000001000389947 */ /* 0x002fea0003800000 */
.L_x_98:
[----:B------:R-:W-:Y:S05]  /*6360*/  @!P0 BRA `(.L_x_100) ;  /* 0x0000000000408947 */ /* 0x000fea0003800000 */
[----:B------:R-:W3:Y:S01]  /*6370*/  LDCU.64 UR8, c[0x4][0x70] ;  /* 0x01000e00ff0877ac */ /* 0x000ee20008000a00 */
[----:B------:R-:W-:Y:S01]  /*6380*/  MOV R15, 0x0 ;  /* 0x00000000000f7802 */ /* 0x000fe20000000f00 */
[----:B------:R-:W-:Y:S02]  /*6390*/  HFMA2 R12, -RZ, RZ, 0, 5.9604644775390625e-08 ;  /* 0x00000001ff0c7431 */ /* 0x000fe400000001ff */
[----:B------:R-:W-:Y:S02]  /*63a0*/  IMAD.MOV.U32 R8, RZ, RZ, 0x192 ;  /* 0x00000192ff087424 */ /* 0x000fe400078e00ff */
[----:B------:R-:W-:Y:S01]  /*63b0*/  IMAD.MOV.U32 R13, RZ, RZ, RZ ;  /* 0x000000ffff0d7224 */ /* 0x000fe200078e00ff */
[----:B------:R-:W1:Y:S01]  /*63c0*/  LDCU.64 UR6, c[0x4][0x78] ;  /* 0x01000f00ff0677ac */ /* 0x000e620008000a00 */
[----:B------:R-:W2:Y:S01]  /*63d0*/  LDC.64 R14, c[0x4][R15] ;  /* 0x010000000f0e7b82 */ /* 0x000ea20000000a00 */
[----:B------:R-:W5:Y:S01]  /*63e0*/  LDCU.64 UR4, c[0x4][0x10] ;  /* 0x01000200ff0477ac */ /* 0x000f620008000a00 */
[----:B---3--:R-:W-:Y:S01]  /*63f0*/  MOV R5, UR9 ;  /* 0x0000000900057c02 */ /* 0x008fe20008000f00 */
[----:B------:R-:W-:Y:S01]  /*6400*/  IMAD.U32 R4, RZ, RZ, UR8 ;  /* 0x00000008ff047e24 */ /* 0x000fe2000f8e00ff */
[----:B-1----:R-:W-:Y:S01]  /*6410*/  MOV R7, UR7 ;  /* 0x0000000700077c02 */ /* 0x002fe20008000f00 */
[----:B------:R-:W-:Y:S01]  /*6420*/  IMAD.U32 R6, RZ, RZ, UR6 ;  /* 0x00000006ff067e24 */ /* 0x000fe2000f8e00ff */
[----:B-----5:R-:W-:Y:S01]  /*6430*/  MOV R11, UR5 ;  /* 0x00000005000b7c02 */ /* 0x020fe20008000f00 */
[----:B------:R-:W-:Y:S02]  /*6440*/  IMAD.U32 R10, RZ, RZ, UR4 ;  /* 0x00000004ff0a7e24 */ /* 0x000fe4000f8e00ff */
[----:B------:R-:W-:Y:S07]  /*6450*/  LEPC R20, `(.L_x_100) ;  /* 0x000000001014794e */ /* 0x000fee0000000000 */
[----:B--2-4-:R-:W-:Y:S05]  /*6460*/  CALL.ABS.NOINC R14 ;  /* 0x000000000e007343 */ /* 0x014fea0003c00000 */
.L_x_100:
[----:B------:R-:W-:Y:S01]  /*6470*/  LOP3.LUT P0, RZ, R39, 0x60, RZ, 0xc0, !PT ;  /* 0x0000006027ff7812 */ /* 0x000fe2000780c0ff */
[----:B------:R-:W-:Y:S05]  /*6480*/  WARPSYNC.ALL ;  /* 0x0000000000007948 */ /* 0x000fea0003800000 */
[C---:B------:R-:W-:Y:S01]  /*6490*/  IMAD.SHL.U32 R36, R29.reuse, 0x100, RZ ;  /* 0x000001001d247824 */ /* 0x040fe200078e00ff */
[----:B------:R-:W-:Y:S01]  /*64a0*/  R2UR UR4, R24 ;  /* 0x00000000180472ca */ /* 0x000fe200000e0000 */
[----:B------:R-:W-:Y:S01]  /*64b0*/  BSSY.RECONVERGENT B0, `(.L_x_101) ;  /* 0x0000060000007945 */ /* 0x000fe20003800200 */
[C---:B------:R-:W-:Y:S02]  /*64c0*/  SHF.L.U32 R0, R28.reuse, 0x10, RZ ;  /* 0x000000101c007819 */ /* 0x040fe400000006ff */
[C---:B------:R-:W-:Y:S02]  /*64d0*/  PRMT R3, R28.reuse, 0x8880, RZ ;  /* 0x000088801c037816 */ /* 0x040fe400000000ff */
[----:B------:R-:W-:Y:S02]  /*64e0*/  SHF.L.U32 R21, R28, 0x8, RZ ;  /* 0x000000081c157819 */ /* 0x000fe400000006ff */
[----:B------:R-:W-:Y:S02]  /*64f0*/  SHF.R.S32.HI R0, RZ, 0x18, R0 ;  /* 0x00000018ff007819 */ /* 0x000fe40000011400 */
[C---:B------:R-:W-:Y:S02]  /*6500*/  PRMT R38, R29.reuse, 0x8880, RZ ;  /* 0x000088801d267816 */ /* 0x040fe400000000ff */
[----:B------:R-:W-:Y:S01]  /*6510*/  SHF.R.S32.HI R21, RZ, 0x18, R21 ;  /* 0x00000018ff157819 */ /* 0x000fe20000011415 */
[----:B-1----:R-:W-:Y:S01]  /*6520*/  LDTM.16dp32bit_t0_t15.x16 R4, tmem[UR4] ;  /* 0x00000004000479ee */ /* 0x002fe20008a00000 */
[----:B------:R-:W4:Y:S01]  /*6530*/  LDTM.16dp32bit_t16_t31.x16 R4, tmem[UR4+0x10] ;  /* 0x00001004000479ee */ /* 0x000f220008a20000 */
[----:B------:R-:W-:Y:S01]  /*6540*/  NOP ;  /* 0x0000000000007918 */ /* 0x000fe20000000000 */
[----:B------:R-:W-:Y:S02]  /*6550*/  R2UR UR4, R56 ;  /* 0x00000000380472ca */ /* 0x000fe400000e0000 */
[----:B------:R-:W-:Y:S02]  /*6560*/  SHF.R.S32.HI R20, RZ, 0x18, R28 ;  /* 0x00000018ff147819 */ /* 0x000fe4000001141c */
[----:B------:R-:W-:Y:S02]  /*6570*/  SHF.L.U32 R37, R29, 0x10, RZ ;  /* 0x000000101d257819 */ /* 0x000fe400000006ff */
[C---:B------:R-:W-:Y:S02]  /*6580*/  PRMT R35, R30.reuse, 0x8880, RZ ;  /* 0x000088801e237816 */ /* 0x040fe400000000ff */
[----:B------:R-:W-:Y:S02]  /*6590*/  SHF.R.S32.HI R25, RZ, 0x18, R29 ;  /* 0x00000018ff197819 */ /* 0x000fe4000001141d */
[C---:B------:R-:W-:Y:S02]  /*65a0*/  SHF.L.U32 R34, R30.reuse, 0x10, RZ ;  /* 0x000000101e227819 */ /* 0x040fe400000006ff */
[----:B------:R-:W-:Y:S01]  /*65b0*/  SHF.R.S32.HI R27, RZ, 0x18, R30 ;  /* 0x00000018ff1b7819 */ /* 0x000fe2000001141e */
[----:B------:R-:W-:Y:S01]  /*65c0*/  UIADD3 UR4, UPT, UPT, UR4, 0x4f0, URZ ;  /* 0x000004f004047890 */ /* 0x000fe2000fffe0ff */
[C---:B------:R-:W-:Y:S02]  /*65d0*/  PRMT R32, R31.reuse, 0x8880, RZ ;  /* 0x000088801f207816 */ /* 0x040fe400000000ff */
[----:B------:R-:W-:Y:S01]  /*65e0*/  SHF.R.S32.HI R28, RZ, 0x18, R31 ;  /* 0x00000018ff1c7819 */ /* 0x000fe2000001141f */
[----:B------:R-:W-:Y:S01]  /*65f0*/  UPRMT UR4, UR48, 0x654, UR4 ;  /* 0x0000065430047896 */ /* 0x000fe20008000004 */
[----:B------:R-:W-:Y:S01]  /*6600*/  SHF.L.U32 R33, R30, 0x8, RZ ;  /* 0x000000081e217819 */ /* 0x000fe200000006ff */
[C---:B------:R-:W-:Y:S01]  /*6610*/  IMAD.U32 R30, R31.reuse, 0x10000, RZ ;  /* 0x000100001f1e7824 */ /* 0x040fe200078e00ff */
[----:B------:R-:W-:Y:S01]  /*6620*/  SHF.L.U32 R29, R31, 0x8, RZ ;  /* 0x000000081f1d7819 */ /* 0x000fe200000006ff */
[C---:B----4-:R-:W-:Y:S02]  /*6630*/  IMAD R4, R23.reuse, R4, RZ ;  /* 0x0000000417047224 */ /* 0x050fe400078e02ff */
[C---:B------:R-:W-:Y:S02]  /*6640*/  IMAD R5, R23.reuse, R5, RZ ;  /* 0x0000000517057224 */ /* 0x040fe400078e02ff */
[----:B------:R-:W-:Y:S01]  /*6650*/  IMAD R6, R23, R6, RZ ;  /* 0x0000000617067224 */ /* 0x000fe200078e02ff */
[----:B------:R-:W-:Y:S01]  /*6660*/  SYNCS.ARRIVE.TRANS64.RED.A1T0 RZ, [UR4], RZ ;  /* 0x000000ffffff79a7 */ /* 0x000fe20008100404 */
[----:B------:R-:W-:Y:S01]  /*6670*/  IMAD R4, R3, R26, R4 ;  /* 0x0000001a03047224 */ /* 0x000fe200078e0204 */
[----:B------:R-:W-:Y:S01]  /*6680*/  MOV R3, R38 ;  /* 0x0000002600037202 */ /* 0x000fe20000000f00 */
[C---:B------:R-:W-:Y:S02]  /*6690*/  IMAD R7, R23.reuse, R7, RZ ;  /* 0x0000000717077224 */ /* 0x040fe400078e02ff */
[----:B------:R-:W-:Y:S01]  /*66a0*/  IMAD R5, R0, R26, R5 ;  /* 0x0000001a00057224 */ /* 0x000fe200078e0205 */
[----:B------:R-:W-:Y:S01]  /*66b0*/  SHF.R.S32.HI R0, RZ, 0x18, R37 ;  /* 0x00000018ff007819 */ /* 0x000fe20000011425 */
[----:B------:R-:W-:Y:S02]  /*66c0*/  IMAD R8, R23, R8, RZ ;  /* 0x0000000817087224 */ /* 0x000fe400078e02ff */
[-C--:B------:R-:W-:Y:S01]  /*66d0*/  IMAD R6, R21, R26.reuse, R6 ;  /* 0x0000001a15067224 */ /* 0x080fe200078e0206 */
[----:B------:R-:W-:Y:S01]  /*66e0*/  SHF.R.S32.HI R21, RZ, 0x18, R36 ;  /* 0x00000018ff157819 */ /* 0x000fe20000011424 */
[C---:B------:R-:W-:Y:S02]  /*66f0*/  IMAD R9, R23.reuse, R9, RZ ;  /* 0x0000000917097224 */ /* 0x040fe400078e02ff */
[----:B------:R-:W-:Y:S02]  /*6700*/  IMAD R7, R20, R26, R7 ;  /* 0x0000001a14077224 */ /* 0x000fe400078e0207 */
[----:B------:R-:W-:Y:S02]  /*6710*/  IMAD R10, R23, R10, RZ ;  /* 0x0000000a170a7224 */ /* 0x000fe400078e02ff */
[----:B------:R-:W-:Y:S01]  /*6720*/  IMAD R8, R3, R26, R8 ;  /* 0x0000001a03087224 */ /* 0x000fe200078e0208 */
[----:B------:R-:W-:Y:S01]  /*6730*/  I2IP.S8.S32.SAT R56, R7, R6, RZ ;  /* 0x0000000607387239 */ /* 0x000fe200000014ff */
[----:B------:R-:W-:Y:S02]  /*6740*/  IMAD R11, R23, R11, RZ ;  /* 0x0000000b170b7224 */ /* 0x000fe400078e02ff */
[----:B------:R-:W-:Y:S01]  /*6750*/  IMAD R9, R0, R26, R9 ;  /* 0x0000001a00097224 */ /* 0x000fe200078e0209 */
[----:B------:R-:W-:Y:S01]  /*6760*/  I2IP.S8.S32.SAT R56, R5, R4, R56 ;  /* 0x0000000405387239 */ /* 0x000fe20000001438 */
[----:B------:R-:W-:Y:S01]  /*6770*/  IMAD R12, R23, R12, RZ ;  /* 0x0000000c170c7224 */ /* 0x000fe200078e02ff */
[----:B------:R-:W-:Y:S01]  /*6780*/  SHF.R.S32.HI R0, RZ, 0x18, R34 ;  /* 0x00000018ff007819 */ /* 0x000fe20000011422 */
[----:B------:R-:W-:Y:S02]  /*6790*/  IMAD.MOV.U32 R3, RZ, RZ, R35 ;  /* 0x000000ffff037224 */ /* 0x000fe400078e0023 */
[----:B------:R-:W-:Y:S01]  /*67a0*/  IMAD R10, R21, R26, R10 ;  /* 0x0000001a150a7224 */ /* 0x000fe200078e020a */
[----:B------:R-:W-:Y:S01]  /*67b0*/  MOV R21, R32 ;  /* 0x0000002000157202 */ /* 0x000fe20000000f00 */
[-C--:B------:R-:W-:Y:S01]  /*67c0*/  IMAD R11, R25, R26.reuse, R11 ;  /* 0x0000001a190b7224 */ /* 0x080fe200078e020b */
[----:B------:R-:W-:Y:S01]  /*67d0*/  SHF.R.S32.HI R25, RZ, 0x18, R29 ;  /* 0x00000018ff197819 */ /* 0x000fe2000001141d */
[----:B------:R-:W-:Y:S02]  /*67e0*/  IMAD R13, R23, R13, RZ ;  /* 0x0000000d170d7224 */ /* 0x000fe400078e02ff */
[----:B------:R-:W-:Y:S01]  /*67f0*/  IMAD R12, R3, R26, R12 ;  /* 0x0000001a030c7224 */ /* 0x000fe200078e020c */
[----:B------:R-:W-:Y:S01]  /*6800*/  SHF.R.S32.HI R3, RZ, 0x18, R33 ;  /* 0x00000018ff037819 */ /* 0x000fe20000011421 */
[----:B------:R-:W-:Y:S01]  /*6810*/  IMAD R14, R23, R14, RZ ;  /* 0x0000000e170e7224 */ /* 0x000fe200078e02ff */
[----:B------:R-:W-:Y:S01]  /*6820*/  I2IP.S8.S32.SAT R60, R11, R10, RZ ;  /* 0x0000000a0b3c7239 */ /* 0x000fe200000014ff */
[C---:B------:R-:W-:Y:S02]  /*6830*/  IMAD R15, R23.reuse, R15, RZ ;  /* 0x0000000f170f7224 */ /* 0x040fe400078e02ff */
[----:B------:R-:W-:Y:S01]  /*6840*/  IMAD R13, R0, R26, R13 ;  /* 0x0000001a000d7224 */ /* 0x000fe200078e020d */
[----:B------:R-:W-:Y:S01]  /*6850*/  SHF.R.S32.HI R0, RZ, 0x18, R30 ;  /* 0x00000018ff007819 */ /* 0x000fe2000001141e */
[----:B------:R-:W-:Y:S01]  /*6860*/  IMAD R16, R23, R16, RZ ;  /* 0x0000001017107224 */ /* 0x000fe200078e02ff */
[----:B------:R-:W-:Y:S01]  /*6870*/  I2IP.S8.S32.SAT R57, R9, R8, R60 ;  /* 0x0000000809397239 */ /* 0x000fe2000000143c */
[-C--:B------:R-:W-:Y:S01]  /*6880*/  IMAD R14, R3, R26.reuse, R14 ;  /* 0x0000001a030e7224 */ /* 0x080fe200078e020e */
[----:B------:R-:W-:Y:S01]  /*6890*/  IADD3 R60, PT, PT, R2, 0x1, RZ ;  /* 0x00000001023c7810 */ /* 0x000fe20007ffe0ff */
[----:B------:R-:W-:Y:S02]  /*68a0*/  IMAD R17, R23, R17, RZ ;  /* 0x0000001117117224 */ /* 0x000fe400078e02ff */
[-C--:B------:R-:W-:Y:S02]  /*68b0*/  IMAD R15, R27, R26.reuse, R15 ;  /* 0x0000001a1b0f7224 */ /* 0x080fe400078e020f */
[----:B------:R-:W-:Y:S02]  /*68c0*/  IMAD R16, R21, R26, R16 ;  /* 0x0000001a15107224 */ /* 0x000fe400078e0210 */
[----:B------:R-:W-:Y:S01]  /*68d0*/  IMAD R18, R23, R18, RZ ;  /* 0x0000001217127224 */ /* 0x000fe200078e02ff */
[----:B------:R-:W-:Y:S01]  /*68e0*/  I2IP.S8.S32.SAT R61, R15, R14, RZ ;  /* 0x0000000e0f3d7239 */ /* 0x000fe200000014ff */
[----:B------:R-:W-:Y:S02]  /*68f0*/  IMAD R17, R0, R26, R17 ;  /* 0x0000001a00117224 */ /* 0x000fe400078e0211 */
[----:B------:R-:W-:Y:S01]  /*6900*/  IMAD R19, R23, R19, RZ ;  /* 0x0000001317137224 */ /* 0x000fe200078e02ff */
[----:B------:R-:W-:Y:S01]  /*6910*/  I2IP.S8.S32.SAT R58, R13, R12, R61 ;  /* 0x0000000c0d3a7239 */ /* 0x000fe2000000143d */
[-C--:B------:R-:W-:Y:S02]  /*6920*/  IMAD R18, R25, R26.reuse, R18 ;  /* 0x0000001a19127224 */ /* 0x080fe400078e0212 */
[----:B------:R-:W-:Y:S05]  /*6930*/  IMAD R19, R28, R26, R19 ;  /* 0x0000001a1c137224 */ /* 0x000fea00078e0213 */
[----:B------:R-:W-:Y:S04]  /*6940*/  I2IP.S8.S32.SAT R24, R19, R18, RZ ;  /* 0x0000001213187239 */ /* 0x000fe800000014ff */
[----:B------:R-:W-:Y:S05]  /*6950*/  I2IP.S8.S32.SAT R59, R17, R16, R24 ;  /* 0x00000010113b7239 */ /* 0x000fea0000001418 */
[----:B------:R1:W-:Y:S01]  /*6960*/  STS.128 [R48+UR44+0xe00], R56 ;  /* 0x000e003830007988 */ /* 0x0003e20008000c2c */
[----:B------:R-:W-:Y:S01]  /*6970*/  @!PT LDS RZ, [RZ] ;  /* 0x00000000fffff984 */ /* 0x000fe20000000800 */
[----:B------:R-:W-:Y:S01]  /*6980*/  @!PT LDS RZ, [RZ] ;  /* 0x00000000fffff984 */ /* 0x000fe20000000800 */
[----:B------:R-:W-:Y:S01]  /*6990*/  @!PT LDS RZ, [RZ] ;  /* 0x00000000fffff984 */ /* 0x000fe20000000800 */
[----:B------:R-:W-:Y:S01]  /*69a0*/  @!PT LDS RZ, [RZ] ;  /* 0x00000000fffff984 */ /* 0x000fe20000000800 */
[----:B------:R3:W-:Y:S07]  /*69b0*/  MEMBAR.ALL.CTA ;  /* 0x0000000000007992 */ /* 0x0007ee0000008000 */
[----:B---3--:R-:W3:Y:S02]  /*69c0*/  FENCE.VIEW.ASYNC.S ;  /* 0x00000000000073c6 */ /* 0x008ee40000000000 */
[----:B---3--:R-:W-:Y:S06]  /*69d0*/  BAR.SYNC.DEFER_BLOCKING 0x1, 0x80 ;  /* 0x0042000000007b1d */ /* 0x008fec0000010000 */
[----:B------:R-:W-:Y:S05]  /*69e0*/  @P0 BRA `(.L_x_102) ;  /* 0x0000000000300947 */ /* 0x000fea0003800000 */
[----:B------:R-:W-:Y:S02]  /*69f0*/  UIADD3 UR4, UPT, UPT, UR44, 0xe00, URZ ;  /* 0x00000e002c047890 */ /* 0x000fe4000fffe0ff */
[----:B------:R-:W-:Y:S02]  /*6a00*/  USHF.L.U32 UR9, UR45, 0x5, URZ ;  /* 0x000000052d097899 */ /* 0x000fe400080006ff */
[----:B------:R-:W-:Y:S02]  /*6a10*/  USHF.L.U32 UR10, UR46, 0x6, URZ ;  /* 0x000000062e0a7899 */ /* 0x000fe400080006ff */
[----:B------:R-:W-:Y:S01]  /*6a20*/  MOV R55, UR4 ;  /* 0x0000000400377c02 */ /* 0x000fe20008000f00 */
[----:B------:R-:W-:Y:S01]  /*6a30*/  UIADD3 UR4, UP0, UPT, UR62, 0x680, URZ ;  /* 0x000006803e047890 */ /* 0x000fe2000ff1e0ff */
[----:B------:R-:W-:Y:S02]  /*6a40*/  UMOV UR11, UR36 ;  /* 0x00000024000b7c82 */ /* 0x000fe40008000000 */
[----:B------:R-:W-:Y:S01]  /*6a50*/  R2UR UR8, R55 ;  /* 0x00000000370872ca */ /* 0x000fe200000e0000 */
[----:B------:R-:W-:Y:S11]  /*6a60*/  UIADD3.X UR5, UPT, UPT, URZ, UR63, URZ, UP0, !UPT ;  /* 0x0000003fff057290 */ /* 0x000ff600087fe4ff */
[----:B------:R-:W-:Y:S01]  /*6a70*/  @!UPT UIADD3 URZ, UPT, UPT, URZ, URZ, URZ ;  /* 0x000000fffffff290 */ /* 0x000fe2000fffe0ff */
[----:B------:R3:W-:Y:S01]  /*6a80*/  UTMASTG.3D [UR8], [UR4] ;  /* 0x00000008040073b5 */ /* 0x0007e20008010000 */
[----:B------:R0:W-:Y:S01]  /*6a90*/  UTMACMDFLUSH ;  /* 0x00000000000079b7 */ /* 0x0001e20000000000 */
[----:B---3--:R-:W-:Y:S04]  /*6aa0*/  DEPBAR.LE SB0, 0x0 ;  /* 0x000080000000791a */ /* 0x008fe80000000000 */
.L_x_102:
[----:B------:R-:W-:Y:S05]  /*6ab0*/  BSYNC.RECONVERGENT B0 ;  /* 0x0000000000007941 */ /* 0x000fea0003800200 */
.L_x_101:
[----:B------:R-:W-:Y:S01]  /*6ac0*/  BAR.SYNC.DEFER_BLOCKING 0x1, 0x80 ;  /* 0x0042000000007b1d */ /* 0x000fe20000010000 */
[----:B------:R-:W-:Y:S01]  /*6ad0*/  ISETP.NE.AND P0, PT, R51, 0x2, PT ;  /* 0x000000023300780c */ /* 0x000fe20003f05270 */
[----:B------:R-:W-:Y:S01]  /*6ae0*/  UISETP.NE.AND UP0, UPT, UR47, URZ, UPT ;  /* 0x000000ff2f00728c */ /* 0x000fe2000bf05270 */
[----:B------:R-:W-:Y:S01]  /*6af0*/  ISETP.NE.AND P1, PT, R60, 0x4, PT ;  /* 0x000000043c00780c */ /* 0x000fe20003f25270 */
[----:B------:R-:W-:Y:S01]  /*6b00*/  UIADD3 UR45, UPT, UPT, UR37, UR57, URZ ;  /* 0x00000039252d7290 */ /* 0x000fe2000fffe0ff */
[----:B------:R-:W-:Y:S01]  /*6b10*/  SEL R0, RZ, 0x1, P0 ;  /* 0x00000001ff007807 */ /* 0x000fe20000000000 */
[----:B------:R-:W-:Y:S01]  /*6b20*/  UIADD3 UR46, UPT, UPT, UR38, UR60, URZ ;  /* 0x0000003c262e7290 */ /* 0x000fe2000fffe0ff */
[----:B------:R-:W-:Y:S02]  /*6b30*/  SEL R3, RZ, 0x1, P1 ;  /* 0x00000001ff037807 */ /* 0x000fe40000800000 */
[----:B------:R-:W-:Y:S02]  /*6b40*/  LOP3.LUT R53, R53, R0, RZ, 0x3c, !PT ;  /* 0x0000000035357212 */ /* 0x000fe400078e3cff */
[----:B------:R-:W-:Y:S02]  /*6b50*/  LOP3.LUT R54, R54, R3, RZ, 0x3c, !PT ;  /* 0x0000000336367212 */ /* 0x000fe400078e3cff */
[----:B------:R-:W-:Y:S02]  /*6b60*/  SEL R51, R51, RZ, P0 ;  /* 0x000000ff33337207 */ /* 0x000fe40000000000 */
[----:B------:R-:W-:Y:S01]  /*6b70*/  SEL R2, R60, RZ, P1 ;  /* 0x000000ff3c027207 */ /* 0x000fe20000800000 */
[----:B------:R-:W-:Y:S01]  /*6b80*/  UMOV UR36, UR51 ;  /* 0x0000003300247c82 */ /* 0x000fe20008000000 */
[----:B------:R-:W-:Y:S05]  /*6b90*/  BRA.U UP0, `(.L_x_103) ;  /* 0xffffffe900387547 */ /* 0x000fea000b83ffff */
[----:B------:R-:W-:Y:S05]  /*6ba0*/  EXIT ;  /* 0x000000000000794d */ /* 0x000fea0003800000 */
.L_x_25:
[----:B---3--:R3:W4:Y:S02]  /*6bb0*/  SYNCS.PHASECHK.TRANS64.TRYWAIT P0, [R3+URZ+0x520], R2 ;  /* 0x00052002030075a7 */ /* 0x00872400080011ff */
[----:B----4-:R-:W-:Y:S05]  /*6bc0*/  @!P0 NANOSLEEP.SYNCS 0x989680 ;  /* 0x009896800000895d */ /* 0x010fea0003900000 */
[----:B------:R-:W4:Y:S02]  /*6bd0*/  @!P0 SYNCS.PHASECHK.TRANS64 P0, [R3+URZ+0x520], R2 ;  /* 0x00052002030085a7 */ /* 0x000f2400080010ff */
[----:B----4-:R-:W-:Y:S05]  /*6be0*/  @!P0 BRA `(.L_x_25) ;  /* 0xfffffffc00f08947 */ /* 0x010fea000383ffff */
[----:B------:R-:W-:Y:S05]  /*6bf0*/  BRA `(.L_x_104) ;  /* 0xffffffb400307947 */ /* 0x000fea000383ffff */
.L_x_28:
[----:B--2---:R-:W-:-:S07]  /*6c00*/  MOV R0, UR33 ;  /* 0x0000002100007c02 */ /* 0x004fce0008000f00 */
.L_x_105:
[----:B--2---:R2:W3:Y:S02]  /*6c10*/  SYNCS.PHASECHK.TRANS64.TRYWAIT P0, [R0+URZ+0x248], R3 ;  /* 0x00024803000075a7 */ /* 0x0044e400080011ff */
[----:B---3--:R-:W-:Y:S05]  /*6c20*/  @!P0 NANOSLEEP.SYNCS 0x989680 ;  /* 0x009896800000895d */ /* 0x008fea0003900000 */
[----:B------:R-:W3:Y:S02]  /*6c30*/  @!P0 SYNCS.PHASECHK.TRANS64 P0, [R0+URZ+0x248], R3 ;  /* 0x00024803000085a7 */ /* 0x000ee400080010ff */
[----:B---3--:R-:W-:Y:S05]  /*6c40*/  @!P0 BRA `(.L_x_105) ;  /* 0xfffffffc00f08947 */ /* 0x008fea000383ffff */
[----:B------:R-:W-:Y:S05]  /*6c50*/  BRA `(.L_x_27) ;  /* 0xffffffb4007c7947 */ /* 0x000fea000383ffff */
.L_x_35:
[----:B-1----:R-:W-:-:S07]  /*6c60*/  MOV R0, UR17 ;  /* 0x0000001100007c02 */ /* 0x002fce0008000f00 */
.L_x_106:
[----:B-1----:R1:W2:Y:S02]  /*6c70*/  SYNCS.PHASECHK.TRANS64.TRYWAIT P0, [R0+URZ+0x248], R3 ;  /* 0x00024803000075a7 */ /* 0x0022a400080011ff */
[----:B--2---:R-:W-:Y:S05]  /*6c80*/  @!P0 NANOSLEEP.SYNCS 0x989680 ;  /* 0x009896800000895d */ /* 0x004fea0003900000 */
[----:B------:R-:W2:Y:S02]  /*6c90*/  @!P0 SYNCS.PHASECHK.TRANS64 P0, [R0+URZ+0x248], R3 ;  /* 0x00024803000085a7 */ /* 0x000ea400080010ff */
[----:B--2---:R-:W-:Y:S05]  /*6ca0*/  @!P0 BRA `(.L_x_106) ;  /* 0xfffffffc00f08947 */ /* 0x004fea000383ffff */
[----:B------:R-:W-:Y:S05]  /*6cb0*/  BRA `(.L_x_34) ;  /* 0xffffffb800387947 */ /* 0x000fea000383ffff */
.L_x_40:
[----:B-1----:R1:W2:Y:S02]  /*6cc0*/  SYNCS.PHASECHK.TRANS64.TRYWAIT P0, [R3+URZ+0x4b0], R0 ;  /* 0x0004b000030075a7 */ /* 0x0022a400080011ff */
[----:B--2---:R-:W-:Y:S05]  /*6cd0*/  @!P0 NANOSLEEP.SYNCS 0x989680 ;  /* 0x009896800000895d */ /* 0x004fea0003900000 */
[----:B------:R-:W2:Y:S02]  /*6ce0*/  @!P0 SYNCS.PHASECHK.TRANS64 P0, [R3+URZ+0x4b0], R0 ;  /* 0x0004b000030085a7 */ /* 0x000ea400080010ff */
[----:B--2---:R-:W-:Y:S05]  /*6cf0*/  @!P0 BRA `(.L_x_40) ;  /* 0xfffffffc00f08947 */ /* 0x004fea000383ffff */
[----:B------:R-:W-:Y:S05]  /*6d00*/  BRA `(.L_x_107) ;  /* 0xffffffb800dc7947 */ /* 0x000fea000383ffff */
.L_x_44:
[----:B------:R-:W-:-:S07]  /*6d10*/  MOV R2, UR4 ;  /* 0x0000000400027c02 */ /* 0x000fce0008000f00 */
.L_x_108:
[----:B-1----:R1:W2:Y:S02]  /*6d20*/  SYNCS.PHASECHK.TRANS64.TRYWAIT P1, [R2+URZ+0x248], R3 ;  /* 0x00024803020075a7 */ /* 0x0022a400080211ff */
[----:B--2---:R-:W-:Y:S05]  /*6d30*/  @!P1 NANOSLEEP.SYNCS 0x989680 ;  /* 0x009896800000995d */ /* 0x004fea0003900000 */
[----:B------:R-:W2:Y:S02]  /*6d40*/  @!P1 SYNCS.PHASECHK.TRANS64 P1, [R2+URZ+0x248], R3 ;  /* 0x00024803020095a7 */ /* 0x000ea400080210ff */
[----:B--2---:R-:W-:Y:S05]  /*6d50*/  @!P1 BRA `(.L_x_108) ;  /* 0xfffffffc00f09947 */ /* 0x004fea000383ffff */
[----:B------:R-:W-:Y:S05]  /*6d60*/  BRA `(.L_x_109) ;  /* 0xffffffc000887947 */ /* 0x000fea000383ffff */
.L_x_45:
[----:B------:R-:W-:-:S07]  /*6d70*/  MOV R2, UR7 ;  /* 0x0000000700027c02 */ /* 0x000fce0008000f00 */
.L_x_110:
[----:B-1----:R1:W2:Y:S02]  /*6d80*/  SYNCS.PHASECHK.TRANS64.TRYWAIT P0, [R2+URZ], R3 ;  /* 0x00000003020075a7 */ /* 0x0022a400080011ff */
[----:B--2---:R-:W-:Y:S05]  /*6d90*/  @!P0 NANOSLEEP.SYNCS 0x989680 ;  /* 0x009896800000895d */ /* 0x004fea0003900000 */
[----:B------:R-:W2:Y:S02]  /*6da0*/  @!P0 SYNCS.PHASECHK.TRANS64 P0, [R2+URZ], R3 ;  /* 0x00000003020085a7 */ /* 0x000ea400080010ff */
[----:B--2---:R-:W-:Y:S05]  /*6db0*/  @!P0 BRA `(.L_x_110) ;  /* 0xfffffffc00f08947 */ /* 0x004fea000383ffff */
[----:B------:R-:W-:Y:S05]  /*6dc0*/  BRA `(.L_x_111) ;  /* 0xffffffc000987947 */ /* 0x000fea000383ffff */
.L_x_46:
[----:B------:R-:W-:-:S07]  /*6dd0*/  MOV R2, UR5 ;  /* 0x0000000500027c02 */ /* 0x000fce0008000f00 */
.L_x_112:
[----:B-1----:R1:W2:Y:S02]  /*6de0*/  SYNCS.PHASECHK.TRANS64.TRYWAIT P0, [R2+URZ], R3 ;  /* 0x00000003020075a7 */ /* 0x0022a400080011ff */
[----:B--2---:R-:W-:Y:S05]  /*6df0*/  @!P0 NANOSLEEP.SYNCS 0x989680 ;  /* 0x009896800000895d */ /* 0x004fea0003900000 */
[----:B------:R-:W2:Y:S02]  /*6e00*/  @!P0 SYNCS.PHASECHK.TRANS64 P0, [R2+URZ], R3 ;  /* 0x00000003020085a7 */ /* 0x000ea400080010ff */
[----:B--2---:R-:W-:Y:S05]  /*6e10*/  @!P0 BRA `(.L_x_112) ;  /* 0xfffffffc00f08947 */ /* 0x004fea000383ffff */
[----:B------:R-:W-:Y:S05]  /*6e20*/  BRA `(.L_x_113) ;  /* 0xffffffc000a47947 */ /* 0x000fea000383ffff */
.L_x_47:
[----:B------:R-:W-:-:S07]  /*6e30*/  MOV R2, UR5 ;  /* 0x0000000500027c02 */ /* 0x000fce0008000f00 */
.L_x_114:
[----:B-1----:R1:W2:Y:S02]  /*6e40*/  SYNCS.PHASECHK.TRANS64.TRYWAIT P0, [R2+URZ], R3 ;  /* 0x00000003020075a7 */ /* 0x0022a400080011ff */
[----:B--2---:R-:W-:Y:S05]  /*6e50*/  @!P0 NANOSLEEP.SYNCS 0x989680 ;  /* 0x009896800000895d */ /* 0x004fea0003900000 */
[----:B------:R-:W2:Y:S02]  /*6e60*/  @!P0 SYNCS.PHASECHK.TRANS64 P0, [R2+URZ], R3 ;  /* 0x00000003020085a7 */ /* 0x000ea400080010ff */
[----:B--2---:R-:W-:Y:S05]  /*6e70*/  @!P0 BRA `(.L_x_114) ;  /* 0xfffffffc00f08947 */ /* 0x004fea000383ffff */
[----:B------:R-:W-:Y:S05]  /*6e80*/  BRA `(.L_x_115) ;  /* 0xffffffc000b07947 */ /* 0x000fea000383ffff */
.L_x_50:
[----:B--2---:R2:W3:Y:S02]  /*6e90*/  SYNCS.PHASECHK.TRANS64.TRYWAIT P0, [R2+URZ+0x510], R5 ;  /* 0x00051005020075a7 */ /* 0x0044e400080011ff */
[----:B---3--:R-:W-:Y:S05]  /*6ea0*/  @!P0 NANOSLEEP.SYNCS 0x989680 ;  /* 0x009896800000895d */ /* 0x008fea0003900000 */
[----:B------:R-:W3:Y:S02]  /*6eb0*/  @!P0 SYNCS.PHASECHK.TRANS64 P0, [R2+URZ+0x510], R5 ;  /* 0x00051005020085a7 */ /* 0x000ee400080010ff */
[----:B---3--:R-:W-:Y:S05]  /*6ec0*/  @!P0 BRA `(.L_x_50) ;  /* 0xfffffffc00f08947 */ /* 0x008fea000383ffff */
[----:B------:R-:W-:Y:S05]  /*6ed0*/  BRA `(.L_x_116) ;  /* 0xffffffc000f47947 */ /* 0x000fea000383ffff */
.L_x_51:
[----:B------:R-:W-:-:S07]  /*6ee0*/  MOV R2, UR4 ;  /* 0x0000000400027c02 */ /* 0x000fce0008000f00 */
.L_x_117:
[----:B--2---:R2:W3:Y:S02]  /*6ef0*/  SYNCS.PHASECHK.TRANS64.TRYWAIT P0, [R2+URZ+0x4c0], R5 ;  /* 0x0004c005020075a7 */ /* 0x0044e400080011ff */
[----:B---3--:R-:W-:Y:S05]  /*6f00*/  @!P0 NANOSLEEP.SYNCS 0x989680 ;  /* 0x009896800000895d */ /* 0x008fea0003900000 */
[----:B------:R-:W3:Y:S02]  /*6f10*/  @!P0 SYNCS.PHASECHK.TRANS64 P0, [R2+URZ+0x4c0], R5 ;  /* 0x0004c005020085a7 */ /* 0x000ee400080010ff */
[----:B---3--:R-:W-:Y:S05]  /*6f20*/  @!P0 BRA `(.L_x_117) ;  /* 0xfffffffc00f08947 */ /* 0x008fea000383ffff */
[----:B------:R-:W-:Y:S05]  /*6f30*/  BRA `(.L_x_118) ;  /* 0xffffffc400047947 */ /* 0x000fea000383ffff */
.L_x_52:
[----:B--2---:R2:W3:Y:S02]  /*6f40*/  SYNCS.PHASECHK.TRANS64.TRYWAIT P1, [R2+URZ+0x4b0], R5 ;  /* 0x0004b005020075a7 */ /* 0x0044e400080211ff */
[----:B---3--:R-:W-:Y:S05]  /*6f50*/  @!P1 NANOSLEEP.SYNCS 0x989680 ;  /* 0x009896800000995d */ /* 0x008fea0003900000 */
[----:B------:R-:W3:Y:S02]  /*6f60*/  @!P1 SYNCS.PHASECHK.TRANS64 P1, [R2+URZ+0x4b0], R5 ;  /* 0x0004b005020095a7 */ /* 0x000ee400080210ff */
[----:B---3--:R-:W-:Y:S05]  /*6f70*/  @!P1 BRA `(.L_x_52) ;  /* 0xfffffffc00f09947 */ /* 0x008fea000383ffff */
[----:B------:R-:W-:Y:S05]  /*6f80*/  BRA `(.L_x_119) ;  /* 0xffffffc400347947 */ /* 0x000fea000383ffff */
.L_x_55:
[----:B------:R-:W-:-:S07]  /*6f90*/  MOV R0, UR4 ;  /* 0x0000000400007c02 */ /* 0x000fce0008000f00 */
.L_x_120:
[----:B--2---:R2:W3:Y:S02]  /*6fa0*/  SYNCS.PHASECHK.TRANS64.TRYWAIT P0, [R0+URZ+0x4c0], R3 ;  /* 0x0004c003000075a7 */ /* 0x0044e400080011ff */
[----:B---3--:R-:W-:Y:S05]  /*6fb0*/  @!P0 NANOSLEEP.SYNCS 0x989680 ;  /* 0x009896800000895d */ /* 0x008fea0003900000 */
[----:B------:R-:W3:Y:S02]  /*6fc0*/  @!P0 SYNCS.PHASECHK.TRANS64 P0, [R0+URZ+0x4c0], R3 ;  /* 0x0004c003000085a7 */ /* 0x000ee400080010ff */
[----:B---3--:R-:W-:Y:S05]  /*6fd0*/  @!P0 BRA `(.L_x_120) ;  /* 0xfffffffc00f08947 */ /* 0x008fea000383ffff */
[----:B------:R-:W-:Y:S05]  /*6fe0*/  BRA `(.L_x_54) ;  /* 0xffffffc400887947 */ /* 0x000fea000383ffff */
.L_x_62:
[----:B-1----:R1:W2:Y:S02]  /*6ff0*/  SYNCS.PHASECHK.TRANS64.TRYWAIT P1, [R0+URZ+0x4b0], R5 ;  /* 0x0004b005000075a7 */ /* 0x0022a400080211ff */
[----:B--2---:R-:W-:Y:S05]  /*7000*/  @!P1 NANOSLEEP.SYNCS 0x989680 ;  /* 0x009896800000995d */ /* 0x004fea0003900000 */
[----:B------:R-:W2:Y:S02]  /*7010*/  @!P1 SYNCS.PHASECHK.TRANS64 P1, [R0+URZ+0x4b0], R5 ;  /* 0x0004b005000095a7 */ /* 0x000ea400080210ff */
[----:B--2---:R-:W-:Y:S05]  /*7020*/  @!P1 BRA `(.L_x_62) ;  /* 0xfffffffc00f09947 */ /* 0x004fea000383ffff */
[----:B------:R-:W-:Y:S05]  /*7030*/  BRA `(.L_x_121) ;  /* 0xffffffc800e47947 */ /* 0x000fea000383ffff */
.L_x_63:
[----:B------:R-:W-:-:S07]  /*7040*/  MOV R3, UR19 ;  /* 0x0000001300037c02 */ /* 0x000fce0008000f00 */
.L_x_122:
[----:B-1----:R1:W2:Y:S02]  /*7050*/  SYNCS.PHASECHK.TRANS64.TRYWAIT P0, [R3+URZ+0x4f0], R0 ;  /* 0x0004f000030075a7 */ /* 0x0022a400080011ff */
[----:B--2---:R-:W-:Y:S05]  /*7060*/  @!P0 NANOSLEEP.SYNCS 0x989680 ;  /* 0x009896800000895d */ /* 0x004fea0003900000 */
[----:B------:R-:W2:Y:S02]  /*7070*/  @!P0 SYNCS.PHASECHK.TRANS64 P0, [R3+URZ+0x4f0], R0 ;  /* 0x0004f000030085a7 */ /* 0x000ea400080010ff */
[----:B--2---:R-:W-:Y:S05]  /*7080*/  @!P0 BRA `(.L_x_122) ;  /* 0xfffffffc00f08947 */ /* 0x004fea000383ffff */
[----:B------:R-:W-:Y:S05]  /*7090*/  BRA `(.L_x_123) ;  /* 0xffffffcc00147947 */ /* 0x000fea000383ffff */
.L_x_66:
[----:B------:R-:W-:Y:S07]  /*70a0*/  MOV R0, UR6 ;  /* 0x0000000600007c02 */ /* 0x000fee0008000f00 */
.L_x_124:
[----:B-1----:R1:W2:Y:S02]  /*70b0*/  SYNCS.PHASECHK.TRANS64.TRYWAIT P0, [R0+URZ], R3 ;  /* 0x00000003000075a7 */ /* 0x0022a400080011ff */
[----:B--2---:R-:W-:Y:S05]  /*70c0*/  @!P0 NANOSLEEP.SYNCS 0x989680 ;  /* 0x009896800000895d */ /* 0x004fea0003900000 */
[----:B------:R-:W2:Y:S02]  /*70d0*/  @!P0 SYNCS.PHASECHK.TRANS64 P0, [R0+URZ], R3 ;  /* 0x00000003000085a7 */ /* 0x000ea400080010ff */
[----:B--2---:R-:W-:Y:S05]  /*70e0*/  @!P0 BRA `(.L_x_124) ;  /* 0xfffffffc00f08947 */ /* 0x004fea000383ffff */
[----:B------:R-:W-:Y:S05]  /*70f0*/  BRA `(.L_x_65) ;  /* 0xffffffcc004c7947 */ /* 0x000fea000383ffff */
.L_x_69:
[----:B------:R-:W-:-:S07]  /*7100*/  MOV R0, UR4 ;  /* 0x0000000400007c02 */ /* 0x000fce0008000f00 */
.L_x_125:
[----:B--2---:R2:W3:Y:S02]  /*7110*/  SYNCS.PHASECHK.TRANS64.TRYWAIT P0, [R0+URZ], R3 ;  /* 0x00000003000075a7 */ /* 0x0044e400080011ff */
[----:B---3--:R-:W-:Y:S05]  /*7120*/  @!P0 NANOSLEEP.SYNCS 0x989680 ;  /* 0x009896800000895d */ /* 0x008fea0003900000 */
[----:B------:R-:W3:Y:S02]  /*7130*/  @!P0 SYNCS.PHASECHK.TRANS64 P0, [R0+URZ], R3 ;  /* 0x00000003000085a7 */ /* 0x000ee400080010ff */
[----:B---3--:R-:W-:Y:S05]  /*7140*/  @!P0 BRA `(.L_x_125) ;  /* 0xfffffffc00f08947 */ /* 0x008fea000383ffff */
[----:B------:R-:W-:Y:S05]  /*7150*/  BRA `(.L_x_126) ;  /* 0xffffffcc00f07947 */ /* 0x000fea000383ffff */
.L_x_70:
[----:B------:R-:W-:-:S07]  /*7160*/  MOV R0, UR5 ;  /* 0x0000000500007c02 */ /* 0x000fce0008000f00 */
.L_x_127:
[----:B-1----:R1:W2:Y:S02]  /*7170*/  SYNCS.PHASECHK.TRANS64.TRYWAIT P0, [R0+URZ], R3 ;  /* 0x00000003000075a7 */ /* 0x0022a400080011ff */
[----:B--2---:R-:W-:Y:S05]  /*7180*/  @!P0 NANOSLEEP.SYNCS 0x989680 ;  /* 0x009896800000895d */ /* 0x004fea0003900000 */
[----:B------:R-:W2:Y:S02]  /*7190*/  @!P0 SYNCS.PHASECHK.TRANS64 P0, [R0+URZ], R3 ;  /* 0x00000003000085a7 */ /* 0x000ea400080010ff */
[----:B--2---:R-:W-:Y:S05]  /*71a0*/  @!P0 BRA `(.L_x_127) ;  /* 0xfffffffc00f08947 */ /* 0x004fea000383ffff */
[----:B------:R-:W-:Y:S05]  /*71b0*/  BRA `(.L_x_128) ;  /* 0xffffffcc00fc7947 */ /* 0x000fea000383ffff */
.L_x_71:
[----:B------:R-:W-:-:S07]  /*71c0*/  MOV R0, UR5 ;  /* 0x0000000500007c02 */ /* 0x000fce0008000f00 */
.L_x_129:
[----:B-1----:R1:W2:Y:S02]  /*71d0*/  SYNCS.PHASECHK.TRANS64.TRYWAIT P0, [R0+URZ], R3 ;  /* 0x00000003000075a7 */ /* 0x0022a400080011ff */
[----:B--2---:R-:W-:Y:S05]  /*71e0*/  @!P0 NANOSLEEP.SYNCS 0x989680 ;  /* 0x009896800000895d */ /* 0x004fea0003900000 */
[----:B------:R-:W2:Y:S02]  /*71f0*/  @!P0 SYNCS.PHASECHK.TRANS64 P0, [R0+URZ], R3 ;  /* 0x00000003000085a7 */ /* 0x000ea400080010ff */
[----:B--2---:R-:W-:Y:S05]  /*7200*/  @!P0 BRA `(.L_x_129) ;  /* 0xfffffffc00f08947 */ /* 0x004fea000383ffff */
[----:B------:R-:W-:Y:S05]  /*7210*/  BRA `(.L_x_130) ;  /* 0xffffffd000087947 */ /* 0x000fea000383ffff */
.L_x_72:
[----:B------:R-:W-:-:S07]  /*7220*/  MOV R0, UR4 ;  /* 0x0000000400007c02 */ /* 0x000fce0008000f00 */
.L_x_131:
[----:B-1----:R1:W2:Y:S02]  /*7230*/  SYNCS.PHASECHK.TRANS64.TRYWAIT P0, [R0+URZ], R3 ;  /* 0x00000003000075a7 */ /* 0x0022a400080011ff */
[----:B--2---:R-:W-:Y:S05]  /*7240*/  @!P0 NANOSLEEP.SYNCS 0x989680 ;  /* 0x009896800000895d */ /* 0x004fea0003900000 */
[----:B------:R-:W2:Y:S02]  /*7250*/  @!P0 SYNCS.PHASECHK.TRANS64 P0, [R0+URZ], R3 ;  /* 0x00000003000085a7 */ /* 0x000ea400080010ff */
[----:B--2---:R-:W-:Y:S05]  /*7260*/  @!P0 BRA `(.L_x_131) ;  /* 0xfffffffc00f08947 */ /* 0x004fea000383ffff */
[----:B------:R-:W-:Y:S05]  /*7270*/  BRA `(.L_x_132) ;  /* 0xffffffd000147947 */ /* 0x000fea000383ffff */
.L_x_77:
[----:B--2---:R2:W3:Y:S02]  /*7280*/  SYNCS.PHASECHK.TRANS64.TRYWAIT P0, [R3+URZ+0x4b0], R0 ;  /* 0x0004b000030075a7 */ /* 0x0044e400080011ff */
[----:B---3--:R-:W-:Y:S05]  /*7290*/  @!P0 NANOSLEEP.SYNCS 0x989680 ;  /* 0x009896800000895d */ /* 0x008fea0003900000 */
[----:B------:R-:W3:Y:S02]  /*72a0*/  @!P0 SYNCS.PHASECHK.TRANS64 P0, [R3+URZ+0x4b0], R0 ;  /* 0x0004b000030085a7 */ /* 0x000ee400080010ff */
[----:B---3--:R-:W-:Y:S05]  /*72b0*/  @!P0 BRA `(.L_x_77) ;  /* 0xfffffffc00f08947 */ /* 0x008fea000383ffff */
[----:B------:R-:W-:Y:S05]  /*72c0*/  BRA `(.L_x_133) ;  /* 0xffffffd4003c7947 */ /* 0x000fea000383ffff */
.L_x_80:
[----:B------:R-:W-:Y:S07]  /*72d0*/  MOV R0, UR17 ;  /* 0x0000001100007c02 */ /* 0x000fee0008000f00 */
.L_x_134:
[----:B--2---:R2:W3:Y:S02]  /*72e0*/  SYNCS.PHASECHK.TRANS64.TRYWAIT P1, [R0+URZ+0x4a8], R3 ;  /* 0x0004a803000075a7 */ /* 0x0044e400080211ff */
[----:B---3--:R-:W-:Y:S05]  /*72f0*/  @!P1 NANOSLEEP.SYNCS 0x989680 ;  /* 0x009896800000995d */ /* 0x008fea0003900000 */
[----:B------:R-:W3:Y:S02]  /*7300*/  @!P1 SYNCS.PHASECHK.TRANS64 P1, [R0+URZ+0x4a8], R3 ;  /* 0x0004a803000095a7 */ /* 0x000ee400080210ff */
[----:B---3--:R-:W-:Y:S05]  /*7310*/  @!P1 BRA `(.L_x_134) ;  /* 0xfffffffc00f09947 */ /* 0x008fea000383ffff */
[----:B------:R-:W-:Y:S05]  /*7320*/  BRA `(.L_x_79) ;  /* 0xffffffd800b07947 */ /* 0x000fea000383ffff */
.L_x_83:
[----:B--2---:R-:W-:Y:S07]  /*7330*/  MOV R3, UR17 ;  /* 0x0000001100037c02 */ /* 0x004fee0008000f00 */
.L_x_135:
[----:B--2---:R2:W3:Y:S02]  /*7340*/  SYNCS.PHASECHK.TRANS64.TRYWAIT P0, [R3+URZ+0x498], R2 ;  /* 0x00049802030075a7 */ /* 0x0044e400080011ff */
[----:B---3--:R-:W-:Y:S05]  /*7350*/  @!P0 NANOSLEEP.SYNCS 0x989680 ;  /* 0x009896800000895d */ /* 0x008fea0003900000 */
[----:B------:R-:W3:Y:S02]  /*7360*/  @!P0 SYNCS.PHASECHK.TRANS64 P0, [R3+URZ+0x498], R2 ;  /* 0x00049802030085a7 */ /* 0x000ee400080010ff */
[----:B---3--:R-:W-:Y:S05]  /*7370*/  @!P0 BRA `(.L_x_135) ;  /* 0xfffffffc00f08947 */ /* 0x008fea000383ffff */
[----:B------:R-:W-:Y:S05]  /*7380*/  BRA `(.L_x_136) ;  /* 0xffffffdc00047947 */ /* 0x000fea000383ffff */
.L_x_86:
[----:B--2---:R2:W4:Y:S02]  /*7390*/  SYNCS.PHASECHK.TRANS64.TRYWAIT P0, [R8+URZ+0x4b0], R3 ;  /* 0x0004b003080075a7 */ /* 0x00452400080011ff */
[----:B----4-:R-:W-:Y:S05]  /*73a0*/  @!P0 NANOSLEEP.SYNCS 0x989680 ;  /* 0x009896800000895d */ /* 0x010fea0003900000 */
[----:B------:R-:W4:Y:S02]  /*73b0*/  @!P0 SYNCS.PHASECHK.TRANS64 P0, [R8+URZ+0x4b0], R3 ;  /* 0x0004b003080085a7 */ /* 0x000f2400080010ff */
[----:B----4-:R-:W-:Y:S05]  /*73c0*/  @!P0 BRA `(.L_x_86) ;  /* 0xfffffffc00f08947 */ /* 0x010fea000383ffff */
[----:B------:R-:W-:Y:S05]  /*73d0*/  BRA `(.L_x_137) ;  /* 0xffffffe0003c7947 */ /* 0x000fea000383ffff */
.L_x_97:
[----:B-1----:R-:W-:Y:S04]  /*73e0*/  MOV R0, UR44 ;  /* 0x0000002c00007c02 */ /* 0x002fe80008000f00 */
[----:B------:R1:W2:Y:S03]  /*73f0*/  SYNCS.PHASECHK.TRANS64.TRYWAIT P1, [R0+URZ+0x490], R3 ;  /* 0x00049003000075a7 */ /* 0x0002a600080211ff */
[----:B--2---:R-:W-:Y:S05]  /*7400*/  @!P1 NANOSLEEP.SYNCS 0x989680 ;  /* 0x009896800000995d */ /* 0x004fea0003900000 */
[----:B------:R-:W2:Y:S02]  /*7410*/  @!P1 SYNCS.PHASECHK.TRANS64 P1, [R0+URZ+0x490], R3 ;  /* 0x00049003000095a7 */ /* 0x000ea400080210ff */
[----:B--2---:R-:W-:Y:S05]  /*7420*/  @!P1 BRA `(.L_x_97) ;  /* 0xfffffffc00ec9947 */ /* 0x004fea000383ffff */
[----:B------:R-:W-:Y:S05]  /*7430*/  BRA `(.L_x_96) ;  /* 0xffffffec007c7947 */ /* 0x000fea000383ffff */
.L_x_99:
[----:B-1----:R1:W3:Y:S02]  /*7440*/  SYNCS.PHASECHK.TRANS64.TRYWAIT P1, [R56+URZ+0x4d0], R7 ;  /* 0x0004d007380075a7 */ /* 0x0022e400080211ff */
[----:B---3--:R-:W-:Y:S05]  /*7450*/  @!P1 NANOSLEEP.SYNCS 0x989680 ;  /* 0x009896800000995d */ /* 0x008fea0003900000 */
[----:B------:R-:W3:Y:S02]  /*7460*/  @!P1 SYNCS.PHASECHK.TRANS64 P1, [R56+URZ+0x4d0], R7 ;  /* 0x0004d007380095a7 */ /* 0x000ee400080210ff */
[----:B---3--:R-:W-:Y:S05]  /*7470*/  @!P1 BRA `(.L_x_99) ;  /* 0xfffffffc00f09947 */ /* 0x008fea000383ffff */
[----:B------:R-:W-:Y:S05]  /*7480*/  BRA `(.L_x_98) ;  /* 0xffffffec00b47947 */ /* 0x000fea000383ffff */
        .weak           $__internal_0_$__cuda_sm10x_tcgen05_guardrail_trap_col_being_dealloced_not_returned_by_alloc
        .type           $__internal_0_$__cuda_sm10x_tcgen05_guardrail_trap_col_being_dealloced_not_returned_by_alloc,@function
        .size           $__internal_0_$__cuda_sm10x_tcgen05_guardrail_trap_col_being_dealloced_not_returned_by_alloc,($__internal_1_$__cuda_sm10x_tcgen05_guardrail_trap_phase_invalid_during_alloc - $__internal_0_$__cuda_sm10x_tcgen05_guardrail_trap_col_being_dealloced_not_returned_by_alloc)
$__internal_0_$__cuda_sm10x_tcgen05_guardrail_trap_col_being_dealloced_not_returned_by_alloc:
[----:B------:R-:W-:Y:S05]  /*7490*/  BPT.TRAP 0x1 ;  /* 0x000000040000795c */ /* 0x000fea0000300000 */
[----:B------:R-:W-:-:S04]  /*74a0*/  HFMA2 R3, -RZ, RZ, 0, 0 ;  /* 0x00000000ff037431 */ /* 0x000fc800000001ff */
[----:B------:R-:W-:Y:S05]  /*74b0*/  RET.REL.NODEC R2 `(_ZN7cutlass13device_kernelINS_4gemm6kernel13GemmUniversalIN4cute5tupleIJiiiiEEENS1_10collective13CollectiveMmaINS1_35MainloopSm100TmaUmmaWarpSpecializedILi73ELi2ELi4ENS5_IJNS4_1CILi2EEENSA_ILi1EEESC_EEEEENS5_IJNSA_ILi64EEENSA_ILi32EEESG_EEEaNS5_IJlSC_lEEEaSI_NS4_8TiledMMAINS4_8MMA_AtomIJNS4_15SM100_MMA_S8_SSIaaiLi64ELi32ELNS4_4UMMA5MajorE0ELSN_0ELNSM_8SaturateE0EEEEEENS4_6LayoutINS5_IJSC_SC_SC_EEENS5_IJNSA_ILi0EEEST_ST_EEEEENS5_IJNS4_10UnderscoreESW_SW_EEEEENS4_13SM90_TMA_LOADENS4_14ComposedLayoutINS4_7SwizzleILi1ELi4ELi3EEENS4_18smem_ptr_flag_bitsILi8EEENSR_INS5_IJNSA_ILi8EEESG_EEENS5_IJSG_SC_EEEEEEEvNS4_8identityENS4_23SM90_TMA_LOAD_MULTICASTES19_vS1A_EENS_8epilogue10collective18CollectiveEpilogueINS1D_23Sm100TmaWarpSpecializedILi1ELi1ELi16ELb0ELb0EEEJSH_NS5_IJNSR_ISF_SC_EENSR_ISG_SC_EEEEEaSI_aSI_NS1D_6fusion15FusionCallbacksIS1H_NS1L_17LinearCombinationIaiaiLNS_15FloatRoundStyleE2EEESH_S1K_JEEENS4_5SM1004TMEM4LOAD26SM100_TMEM_LOAD_16dp32b16xESZ_S19_NS4_39AutoVectorizingCopyWithAssumedAlignmentILi128EEENS4_14SM90_TMA_STOREES19_S1W_S1W_EEEvvEEEEvNT_6ParamsE) ;  /* 0xffffff8802d07950 */ /* 0x000fea0003c3ffff */
        .weak           $__internal_1_$__cuda_sm10x_tcgen05_guardrail_trap_phase_invalid_during_alloc
        .type           $__internal_1_$__cuda_sm10x_tcgen05_guardrail_trap_phase_invalid_during_alloc,@function
        .size           $__internal_1_$__cuda_sm10x_tcgen05_guardrail_trap_phase_invalid_during_alloc,($__internal_2_$__cuda_sm10x_tcgen05_guardrail_trap_unallocated_columns_being_dealloced - $__internal_1_$__cuda_sm10x_tcgen05_guardrail_trap_phase_invalid_during_alloc)
$__internal_1_$__cuda_sm10x_tcgen05_guardrail_trap_phase_invalid_during_alloc:
[----:B------:R-:W-:Y:S05]  /*74c0*/  BPT.TRAP 0x1 ;  /* 0x000000040000795c */ /* 0x000fea0000300000 */
[----:B------:R-:W-:-:S04]  /*74d0*/  MOV R5, 0x0 ;  /* 0x0000000000057802 */ /* 0x000fc80000000f00 */
[----:B------:R-:W-:Y:S05]  /*74e0*/  RET.REL.NODEC R4 `(_ZN7cutlass13device_kernelINS_4gemm6kernel13GemmUniversalIN4cute5tupleIJiiiiEEENS1_10collective13CollectiveMmaINS1_35MainloopSm100TmaUmmaWarpSpecializedILi73ELi2ELi4ENS5_IJNS4_1CILi2EEENSA_ILi1EEESC_EEEEENS5_IJNSA_ILi64EEENSA_ILi32EEESG_EEEaNS5_IJlSC_lEEEaSI_NS4_8TiledMMAINS4_8MMA_AtomIJNS4_15SM100_MMA_S8_SSIaaiLi64ELi32ELNS4_4UMMA5MajorE0ELSN_0ELNSM_8SaturateE0EEEEEENS4_6LayoutINS5_IJSC_SC_SC_EEENS5_IJNSA_ILi0EEEST_ST_EEEEENS5_IJNS4_10UnderscoreESW_SW_EEEEENS4_13SM90_TMA_LOADENS4_14ComposedLayoutINS4_7SwizzleILi1ELi4ELi3EEENS4_18smem_ptr_flag_bitsILi8EEENSR_INS5_IJNSA_ILi8EEESG_EEENS5_IJSG_SC_EEEEEEEvNS4_8identityENS4_23SM90_TMA_LOAD_MULTICASTES19_vS1A_EENS_8epilogue10collective18CollectiveEpilogueINS1D_23Sm100TmaWarpSpecializedILi1ELi1ELi16ELb0ELb0EEEJSH_NS5_IJNSR_ISF_SC_EENSR_ISG_SC_EEEEEaSI_aSI_NS1D_6fusion15FusionCallbacksIS1H_NS1L_17LinearCombinationIaiaiLNS_15FloatRoundStyleE2EEESH_S1K_JEEENS4_5SM1004TMEM4LOAD26SM100_TMEM_LOAD_16dp32b16xESZ_S19_NS4_39AutoVectorizingCopyWithAssumedAlignmentILi128EEENS4_14SM90_TMA_STOREES19_S1W_S1W_EEEvvEEEEvNT_6ParamsE) ;  /* 0xffffff8804c47950 */ /* 0x000fea0003c3ffff */
        .weak           $__internal_2_$__cuda_sm10x_tcgen05_guardrail_trap_unallocated_columns_being_dealloced
        .type           $__internal_2_$__cuda_sm10x_tcgen05_guardrail_trap_unallocated_columns_being_dealloced,@function
        .size           $__internal_2_$__cuda_sm10x_tcgen05_guardrail_trap_unallocated_columns_being_dealloced,(.L_x_139 - $__internal_2_$__cuda_sm10x_tcgen05_guardrail_trap_unallocated_columns_being_dealloced)
$__internal_2_$__cuda_sm10x_tcgen05_guardrail_trap_unallocated_columns_being_dealloced:
[----:B------:R-:W-:Y:S05]  /*74f0*/  BPT.TRAP 0x1 ;  /* 0x000000040000795c */ /* 0x000fea0000300000 */
[----:B------:R-:W-:-:S04]  /*7500*/  HFMA2 R3, -RZ, RZ, 0, 0 ;  /* 0x00000000ff037431 */ /* 0x000fc800000001ff */
[----:B------:R-:W-:Y:S05]  /*7510*/  RET.REL.NODEC R2 `(_ZN7cutlass13device_kernelINS_4gemm6kernel13GemmUniversalIN4cute5tupleIJiiiiEEENS1_10collective13CollectiveMmaINS1_35MainloopSm100TmaUmmaWarpSpecializedILi73ELi2ELi4ENS5_IJNS4_1CILi2EEENSA_ILi1EEESC_EEEEENS5_IJNSA_ILi64EEENSA_ILi32EEESG_EEEaNS5_IJlSC_lEEEaSI_NS4_8TiledMMAINS4_8MMA_AtomIJNS4_15SM100_MMA_S8_SSIaaiLi64ELi32ELNS4_4UMMA5MajorE0ELSN_0ELNSM_8SaturateE0EEEEEENS4_6LayoutINS5_IJSC_SC_SC_EEENS5_IJNSA_ILi0EEEST_ST_EEEEENS5_IJNS4_10UnderscoreESW_SW_EEEEENS4_13SM90_TMA_LOADENS4_14ComposedLayoutINS4_7SwizzleILi1ELi4ELi3EEENS4_18smem_ptr_flag_bitsILi8EEENSR_INS5_IJNSA_ILi8EEESG_EEENS5_IJSG_SC_EEEEEEEvNS4_8identityENS4_23SM90_TMA_LOAD_MULTICASTES19_vS1A_EENS_8epilogue10collective18CollectiveEpilogueINS1D_23Sm100TmaWarpSpecializedILi1ELi1ELi16ELb0ELb0EEEJSH_NS5_IJNSR_ISF_SC_EENSR_ISG_SC_EEEEEaSI_aSI_NS1D_6fusion15FusionCallbacksIS1H_NS1L_17LinearCombinationIaiaiLNS_15FloatRoundStyleE2EEESH_S1K_JEEENS4_5SM1004TMEM4LOAD26SM100_TMEM_LOAD_16dp32b16xESZ_S19_NS4_39AutoVectorizingCopyWithAssumedAlignmentILi128EEENS4_14SM90_TMA_STOREES19_S1W_S1W_EEEvvEEEEvNT_6ParamsE) ;  /* 0xffffff8802b87950 */ /* 0x000fea0003c3ffff */
.L_x_138:
[----:B------:R-:W-:-:S00]  /*7520*/  BRA `(.L_x_138) ;  /* 0xfffffffc00fc7947 */ /* 0x000fc0000383ffff */
[----:B------:R-:W-:-:S00]  /*7530*/  NOP ;  /* 0x0000000000007918 */ /* 0x000fc00000000000 */
        /* <DEDUP_REMOVED lines=12> */
.L_x_139:


//--------------------- .nv.global.init           --------------------------
	.section	.nv.global.init,"aw",@progbits
.nv.global.init:
	.type		$str$27,@object
	.size		$str$27,($str$28 - $str$27)
$str$27:
        /*0000*/ 	.byte	0x28, 0x61, 0x64, 0x64, 0x72, 0x65, 0x73, 0x73, 0x20, 0x26, 0x20, 0x6d, 0x61, 0x73, 0x6b, 0x29
        /*0010*/ 	.byte	0x20, 0x3d, 0x3d, 0x20, 0x30, 0x00
	.type		$str$28,@object
	.size		$str$28,($str$26 - $str$28)
$str$28:
        /*0016*/ 	.byte	0x2f, 0x74, 0x6d, 0x70, 0x2f, 0x63, 0x75, 0x74, 0x6c, 0x61, 0x73, 0x73, 0x5f, 0x73, 0x77, 0x65
        /*0026*/ 	.byte	0x65, 0x70, 0x5f, 0x73, 0x72, 0x63, 0x2f, 0x69, 0x6e, 0x63, 0x6c, 0x75, 0x64, 0x65, 0x2f, 0x63
        /*0036*/ 	.byte	0x75, 0x74, 0x65, 0x2f, 0x70, 0x6f, 0x69, 0x6e, 0x74, 0x65, 0x72, 0x5f, 0x66, 0x6c, 0x61, 0x67
        /*0046*/ 	.byte	0x67, 0x65, 0x64, 0x2e, 0x68, 0x70, 0x70, 0x00
	.type		$str$26,@object
	.size		$str$26,($str$25 - $str$26)
$str$26:
        /*004e*/ 	.byte	0x2f, 0x74, 0x6d, 0x70, 0x2f, 0x63, 0x75, 0x74, 0x6c, 0x61, 0x73, 0x73, 0x5f, 0x73, 0x77, 0x65
        /*005e*/ 	.byte	0x65, 0x70, 0x5f, 0x73, 0x72, 0x63, 0x2f, 0x69, 0x6e, 0x63, 0x6c, 0x75, 0x64, 0x65, 0x2f, 0x63
        /*006e*/ 	.byte	0x75, 0x74, 0x65, 0x2f, 0x61, 0x74, 0x6f, 0x6d, 0x2f, 0x63, 0x6f, 0x70, 0x79, 0x5f, 0x74, 0x72
        /*007e*/ 	.byte	0x61, 0x69, 0x74, 0x73, 0x5f, 0x73, 0x6d, 0x31, 0x30, 0x30, 0x2e, 0x68, 0x70, 0x70, 0x00
	.type		$str$25,@object
	.size		$str$25,(__unnamed_1 - $str$25)
$str$25:
        /*008d*/ 	.byte	0x28, 0x28, 0x75, 0x69, 0x6e, 0x74, 0x33, 0x32, 0x5f, 0x74, 0x28, 0x74, 0x68, 0x72, 0x65, 0x61
        /*009d*/ 	.byte	0x64, 0x49, 0x64, 0x78, 0x2e, 0x78, 0x29, 0x20, 0x2f, 0x20, 0x33, 0x32, 0x29, 0x20, 0x25, 0x20
        /*00ad*/ 	.byte	0x34, 0x29, 0x20, 0x3d, 0x3d, 0x20, 0x28, 0x28, 0x28, 0x74, 0x6d, 0x65, 0x6d, 0x5f, 0x61, 0x64
        /*00bd*/ 	.byte	0x64, 0x72, 0x20, 0x3e, 0x3e, 0x20, 0x31, 0x36, 0x29, 0x20, 0x2f, 0x20, 0x33, 0x32, 0x29, 0x20
        /*00cd*/ 	.byte	0x25, 0x20, 0x34, 0x29, 0x00
	.type		__unnamed_1,@object
	.size		__unnamed_1,(__unnamed_2 - __unnamed_1)
__unnamed_1:
        /*00d2*/ 	.byte	0x61, 0x75, 0x74, 0x6f, 0x20, 0x63, 0x75, 0x74, 0x65, 0x3a, 0x3a, 0x61, 0x73, 0x5f, 0x70, 0x6f
        /* <DEDUP_REMOVED lines=24> */
        /*0262*/ 	.byte	0x00
	.type		__unnamed_2,@object
	.size		__unnamed_2,(.L_2 - __unnamed_2)
__unnamed_2:
        /* <DEDUP_REMOVED lines=37> */
        /*04b3*/ 	.byte	0x74, 0x65, 0x3a, 0x3a, 0x43, 0x3c, 0x30, 0x3e, 0x3e, 0x3e, 0x3e, 0x5d, 0x00
.L_2:


//--------------------- .nv.shared._ZN7cutlass13device_kernelINS_4gemm6kernel13GemmUniversalIN4cute5tupleIJiiiiEEENS1_10collective13CollectiveMmaINS1_35MainloopSm100TmaUmmaWarpSpecializedILi73ELi2ELi4ENS5_IJNS4_1CILi2EEENSA_ILi1EEESC_EEEEENS5_IJNSA_ILi64EEENSA_ILi32EEESG_EEEaNS5_IJlSC_lEEEaSI_NS4_8TiledMMAINS4_8MMA_AtomIJNS4_15SM100_MMA_S8_SSIaaiLi64ELi32ELNS4_4UMMA5MajorE0ELSN_0ELNSM_8SaturateE0EEEEEENS4_6LayoutINS5_IJSC_SC_SC_EEENS5_IJNSA_ILi0EEEST_ST_EEEEENS5_IJNS4_10UnderscoreESW_SW_EEEEENS4_13SM90_TMA_LOADENS4_14ComposedLayoutINS4_7SwizzleILi1ELi4ELi3EEENS4_18smem_ptr_flag_bitsILi8EEENSR_INS5_IJNSA_ILi8EEESG_EEENS5_IJSG_SC_EEEEEEEvNS4_8identityENS4_23SM90_TMA_LOAD_MULTICASTES19_vS1A_EENS_8epilogue10collective18CollectiveEpilogueINS1D_23Sm100TmaWarpSpecializedILi1ELi1ELi16ELb0ELb0EEEJSH_NS5_IJNSR_ISF_SC_EENSR_ISG_SC_EEEEEaSI_aSI_NS1D_6fusion15FusionCallbacksIS1H_NS1L_17LinearCombinationIaiaiLNS_15FloatRoundStyleE2EEESH_S1K_JEEENS4_5SM1004TMEM4LOAD26SM100_TMEM_LOAD_16dp32b16xESZ_S19_NS4_39AutoVectorizingCopyWithAssumedAlignmentILi128EEENS4_14SM90_TMA_STOREES19_S1W_S1W_EEEvvEEEEvNT_6ParamsE --------------------------
	.section	.nv.shared._ZN7cutlass13device_kernelINS_4gemm6kernel13GemmUniversalIN4cute5tupleIJiiiiEEENS1_10collective13CollectiveMmaINS1_35MainloopSm100TmaUmmaWarpSpecializedILi73ELi2ELi4ENS5_IJNS4_1CILi2EEENSA_ILi1EEESC_EEEEENS5_IJNSA_ILi64EEENSA_ILi32EEESG_EEEaNS5_IJlSC_lEEEaSI_NS4_8TiledMMAINS4_8MMA_AtomIJNS4_15SM100_MMA_S8_SSIaaiLi64ELi32ELNS4_4UMMA5MajorE0ELSN_0ELNSM_8SaturateE0EEEEEENS4_6LayoutINS5_IJSC_SC_SC_EEENS5_IJNSA_ILi0EEEST_ST_EEEEENS5_IJNS4_10UnderscoreESW_SW_EEEEENS4_13SM90_TMA_LOADENS4_14ComposedLayoutINS4_7SwizzleILi1ELi4ELi3EEENS4_18smem_ptr_flag_bitsILi8EEENSR_INS5_IJNSA_ILi8EEESG_EEENS5_IJSG_SC_EEEEEEEvNS4_8identityENS4_23SM90_TMA_LOAD_MULTICASTES19_vS1A_EENS_8epilogue10collective18CollectiveEpilogueINS1D_23Sm100TmaWarpSpecializedILi1ELi1ELi16ELb0ELb0EEEJSH_NS5_IJNSR_ISF_SC_EENSR_ISG_SC_EEEEEaSI_aSI_NS1D_6fusion15FusionCallbacksIS1H_NS1L_17LinearCombinationIaiaiLNS_15FloatRoundStyleE2EEESH_S1K_JEEENS4_5SM1004TMEM4LOAD26SM100_TMEM_LOAD_16dp32b16xESZ_S19_NS4_39AutoVectorizingCopyWithAssumedAlignmentILi128EEENS4_14SM90_TMA_STOREES19_S1W_S1W_EEEvvEEEEvNT_6ParamsE,"aw",@nobits
	.sectionflags	@""
	.align	16
	.zero		1024


//--------------------- .nv.shared.reserved.0     --------------------------
	.section	.nv.shared.reserved.0,"aw",@nobits
	.weak		__nv_reservedSMEM_offset_0_alias
	.size		__nv_reservedSMEM_offset_0_alias, 0, 64
	.other		__nv_reservedSMEM_offset_0_alias,@"STO_CUDA_RESERVED_SHARED STV_DEFAULT"
__nv_reservedSMEM_offset_0_alias:
	.zero		0
.nv.shared.reserved.0:
	.zero		64
	.weak		__nv_reservedSMEM_tcgen05_partition
	.type		__nv_reservedSMEM_tcgen05_partition,@object
	.size		__nv_reservedSMEM_tcgen05_partition,(.L_0 - __nv_reservedSMEM_tcgen05_partition)
__nv_reservedSMEM_tcgen05_partition:
	.zero		32
.L_0:


//--------------------- .nv.global                --------------------------
	.section	.nv.global,"aw",@nobits
.nv.global:
	.type		_ZN40_INTERNAL_5df556b6_4_k_cu_1827f8c6_344244cute1_E,@object
	.size		_ZN40_INTERNAL_5df556b6_4_k_cu_1827f8c6_344244cute1_E,(_ZN40_INTERNAL_5df556b6_4_k_cu_1827f8c6_344244cuda3std3__45__cpo6cbeginE - _ZN40_INTERNAL_5df556b6_4_k_cu_1827f8c6_344244cute1_E)
_ZN40_INTERNAL_5df556b6_4_k_cu_1827f8c6_344244cute1_E:
	.zero		1
	.type		_ZN40_INTERNAL_5df556b6_4_k_cu_1827f8c6_344244cuda3std3__45__cpo6cbeginE,@object
	.size		_ZN40_INTERNAL_5df556b6_4_k_cu_1827f8c6_344244cuda3std3__45__cpo6cbeginE,(_ZN40_INTERNAL_5df556b6_4_k_cu_1827f8c6_344244cuda3std3__48in_placeE - _ZN40_INTERNAL_5df556b6_4_k_cu_1827f8c6_344244cuda3std3__45__cpo6cbeginE)
_ZN40_INTERNAL_5df556b6_4_k_cu_1827f8c6_344244cuda3std3__45__cpo6cbeginE:
	.zero		1
	.type		_ZN40_INTERNAL_5df556b6_4_k_cu_1827f8c6_344244cuda3std3__48in_placeE,@object
	.size		_ZN40_INTERNAL_5df556b6_4_k_cu_1827f8c6_344244cuda3std3__48in_placeE,(_ZN40_INTERNAL_5df556b6_4_k_cu_1827f8c6_344244cuda3std6ranges3__45__cpo9iter_moveE - _ZN40_INTERNAL_5df556b6_4_k_cu_1827f8c6_344244cuda3std3__48in_placeE)
_ZN40_INTERNAL_5df556b6_4_k_cu_1827f8c6_344244cuda3std3__48in_placeE:
	.zero		1
	.type		_ZN40_INTERNAL_5df556b6_4_k_cu_1827f8c6_344244cuda3std6ranges3__45__cpo9iter_moveE,@object
	.size		_ZN40_INTERNAL_5df556b6_4_k_cu_1827f8c6_344244cuda3std6ranges3__45__cpo9iter_moveE,(_ZN40_INTERNAL_5df556b6_4_k_cu_1827f8c6_344244cuda3std3__45__cpo5beginE - _ZN40_INTERNAL_5df556b6_4_k_cu_1827f8c6_344244cuda3std6ranges3__45__cpo9iter_moveE)
_ZN40_INTERNAL_5df556b6_4_k_cu_1827f8c6_344244cuda3std6ranges3__45__cpo9iter_moveE:
	.zero		1
	.type		_ZN40_INTERNAL_5df556b6_4_k_cu_1827f8c6_344244cuda3std3__45__cpo5beginE,@object
	.size		_ZN40_INTERNAL_5df556b6_4_k_cu_1827f8c6_344244cuda3std3__45__cpo5beginE,(_ZN40_INTERNAL_5df556b6_4_k_cu_1827f8c6_344244cuda3std3__442_GLOBAL__N__5df556b6_4_k_cu_1827f8c6_344246ignoreE - _ZN40_INTERNAL_5df556b6_4_k_cu_1827f8c6_344244cuda3std3__45__cpo5beginE)
_ZN40_INTERNAL_5df556b6_4_k_cu_1827f8c6_344244cuda3std3__45__cpo5beginE:
	.zero		1
	.type		_ZN40_INTERNAL_5df556b6_4_k_cu_1827f8c6_344244cuda3std3__442_GLOBAL__N__5df556b6_4_k_cu_1827f8c6_344246ignoreE,@object
	.size		_ZN40_INTERNAL_5df556b6_4_k_cu_1827f8c6_344244cuda3std3__442_GLOBAL__N__5df556b6_4_k_cu_1827f8c6_344246ignoreE,(_ZN40_INTERNAL_5df556b6_4_k_cu_1827f8c6_344244cute7productE - _ZN40_INTERNAL_5df556b6_4_k_cu_1827f8c6_344244cuda3std3__442_GLOBAL__N__5df556b6_4_k_cu_1827f8c6_344246ignoreE)
_ZN40_INTERNAL_5df556b6_4_k_cu_1827f8c6_344244cuda3std3__442_GLOBAL__N__5df556b6_4_k_cu_1827f8c6_344246ignoreE:
	.zero		1
	.type		_ZN40_INTERNAL_5df556b6_4_k_cu_1827f8c6_344244cute7productE,@object
	.size		_ZN40_INTERNAL_5df556b6_4_k_cu_1827f8c6_344244cute7productE,(_ZN40_INTERNAL_5df556b6_4_k_cu_1827f8c6_344244cuda3std3__45__cpo3endE - _ZN40_INTERNAL_5df556b6_4_k_cu_1827f8c6_344244cute7productE)
_ZN40_INTERNAL_5df556b6_4_k_cu_1827f8c6_344244cute7productE:
	.zero		1
	.type		_ZN40_INTERNAL_5df556b6_4_k_cu_1827f8c6_344244cuda3std3__45__cpo3endE,@object
	.size		_ZN40_INTERNAL_5df556b6_4_k_cu_1827f8c6_344244cuda3std3__45__cpo3endE,(_ZN40_INTERNAL_5df556b6_4_k_cu_1827f8c6_344244cuda3std3__419piecewise_constructE - _ZN40_INTERNAL_5df556b6_4_k_cu_1827f8c6_344244cuda3std3__45__cpo3endE)
_ZN40_INTERNAL_5df556b6_4_k_cu_1827f8c6_344244cuda3std3__45__cpo3endE:
	.zero		1
	.type		_ZN40_INTERNAL_5df556b6_4_k_cu_1827f8c6_344244cuda3std3__419piecewise_constructE,@object
	.size		_ZN40_INTERNAL_5df556b6_4_k_cu_1827f8c6_344244cuda3std3__419piecewise_constructE,(_ZN40_INTERNAL_5df556b6_4_k_cu_1827f8c6_344244cuda3std3__45__cpo4cendE - _ZN40_INTERNAL_5df556b6_4_k_cu_1827f8c6_344244cuda3std3__419piecewise_constructE)
_ZN40_INTERNAL_5df556b6_4_k_cu_1827f8c6_344244cuda3std3__419piecewise_constructE:
	.zero		1
	.type		_ZN40_INTERNAL_5df556b6_4_k_cu_1827f8c6_344244cuda3std3__45__cpo4cendE,@object
	.size		_ZN40_INTERNAL_5df556b6_4_k_cu_1827f8c6_344244cuda3std3__45__cpo4cendE,(_ZN40_INTERNAL_5df556b6_4_k_cu_1827f8c6_344244cuda3std6ranges3__45__cpo4swapE - _ZN40_INTERNAL_5df556b6_4_k_cu_1827f8c6_344244cuda3std3__45__cpo4cendE)
_ZN40_INTERNAL_5df556b6_4_k_cu_1827f8c6_344244cuda3std3__45__cpo4cendE:
	.zero		1
	.type		_ZN40_INTERNAL_5df556b6_4_k_cu_1827f8c6_344244cuda3std6ranges3__45__cpo4swapE,@object
	.size		_ZN40_INTERNAL_5df556b6_4_k_cu_1827f8c6_344244cuda3std6ranges3__45__cpo4swapE,(.L_10 - _ZN40_INTERNAL_5df556b6_4_k_cu_1827f8c6_344244cuda3std6ranges3__45__cpo4swapE)
_ZN40_INTERNAL_5df556b6_4_k_cu_1827f8c6_344244cuda3std6ranges3__45__cpo4swapE:
	.zero		1
.L_10:


//--------------------- .nv.constant0._ZN7cutlass13device_kernelINS_4gemm6kernel13GemmUniversalIN4cute5tupleIJiiiiEEENS1_10collective13CollectiveMmaINS1_35MainloopSm100TmaUmmaWarpSpecializedILi73ELi2ELi4ENS5_IJNS4_1CILi2EEENSA_ILi1EEESC_EEEEENS5_IJNSA_ILi64EEENSA_ILi32EEESG_EEEaNS5_IJlSC_lEEEaSI_NS4_8TiledMMAINS4_8MMA_AtomIJNS4_15SM100_MMA_S8_SSIaaiLi64ELi32ELNS4_4UMMA5MajorE0ELSN_0ELNSM_8SaturateE0EEEEEENS4_6LayoutINS5_IJSC_SC_SC_EEENS5_IJNSA_ILi0EEEST_ST_EEEEENS5_IJNS4_10UnderscoreESW_SW_EEEEENS4_13SM90_TMA_LOADENS4_14ComposedLayoutINS4_7SwizzleILi1ELi4ELi3EEENS4_18smem_ptr_flag_bitsILi8EEENSR_INS5_IJNSA_ILi8EEESG_EEENS5_IJSG_SC_EEEEEEEvNS4_8identityENS4_23SM90_TMA_LOAD_MULTICASTES19_vS1A_EENS_8epilogue10collective18CollectiveEpilogueINS1D_23Sm100TmaWarpSpecializedILi1ELi1ELi16ELb0ELb0EEEJSH_NS5_IJNSR_ISF_SC_EENSR_ISG_SC_EEEEEaSI_aSI_NS1D_6fusion15FusionCallbacksIS1H_NS1L_17LinearCombinationIaiaiLNS_15FloatRoundStyleE2EEESH_S1K_JEEENS4_5SM1004TMEM4LOAD26SM100_TMEM_LOAD_16dp32b16xESZ_S19_NS4_39AutoVectorizingCopyWithAssumedAlignmentILi128EEENS4_14SM90_TMA_STOREES19_S1W_S1W_EEEvvEEEEvNT_6ParamsE --------------------------
	.section	.nv.constant0._ZN7cutlass13device_kernelINS_4gemm6kernel13GemmUniversalIN4cute5tupleIJiiiiEEENS1_10collective13CollectiveMmaINS1_35MainloopSm100TmaUmmaWarpSpecializedILi73ELi2ELi4ENS5_IJNS4_1CILi2EEENSA_ILi1EEESC_EEEEENS5_IJNSA_ILi64EEENSA_ILi32EEESG_EEEaNS5_IJlSC_lEEEaSI_NS4_8TiledMMAINS4_8MMA_AtomIJNS4_15SM100_MMA_S8_SSIaaiLi64ELi32ELNS4_4UMMA5MajorE0ELSN_0ELNSM_8SaturateE0EEEEEENS4_6LayoutINS5_IJSC_SC_SC_EEENS5_IJNSA_ILi0EEEST_ST_EEEEENS5_IJNS4_10UnderscoreESW_SW_EEEEENS4_13SM90_TMA_LOADENS4_14ComposedLayoutINS4_7SwizzleILi1ELi4ELi3EEENS4_18smem_ptr_flag_bitsILi8EEENSR_INS5_IJNSA_ILi8EEESG_EEENS5_IJSG_SC_EEEEEEEvNS4_8identityENS4_23SM90_TMA_LOAD_MULTICASTES19_vS1A_EENS_8epilogue10collective18CollectiveEpilogueINS1D_23Sm100TmaWarpSpecializedILi1ELi1ELi16ELb0ELb0EEEJSH_NS5_IJNSR_ISF_SC_EENSR_ISG_SC_EEEEEaSI_aSI_NS1D_6fusion15FusionCallbacksIS1H_NS1L_17LinearCombinationIaiaiLNS_15FloatRoundStyleE2EEESH_S1K_JEEENS4_5SM1004TMEM4LOAD26SM100_TMEM_LOAD_16dp32b16xESZ_S19_NS4_39AutoVectorizingCopyWithAssumedAlignmentILi128EEENS4_14SM90_TMA_STOREES19_S1W_S1W_EEEvvEEEEvNT_6ParamsE,"a",@progbits
	.sectionflags	@""
	.align	4
.nv.constant0._ZN7cutlass13device_kernelINS_4gemm6kernel13GemmUniversalIN4cute5tupleIJiiiiEEENS1_10collective13CollectiveMmaINS1_35MainloopSm100TmaUmmaWarpSpecializedILi73ELi2ELi4ENS5_IJNS4_1CILi2EEENSA_ILi1EEESC_EEEEENS5_IJNSA_ILi64EEENSA_ILi32EEESG_EEEaNS5_IJlSC_lEEEaSI_NS4_8TiledMMAINS4_8MMA_AtomIJNS4_15SM100_MMA_S8_SSIaaiLi64ELi32ELNS4_4UMMA5MajorE0ELSN_0ELNSM_8SaturateE0EEEEEENS4_6LayoutINS5_IJSC_SC_SC_EEENS5_IJNSA_ILi0EEEST_ST_EEEEENS5_IJNS4_10UnderscoreESW_SW_EEEEENS4_13SM90_TMA_LOADENS4_14ComposedLayoutINS4_7SwizzleILi1ELi4ELi3EEENS4_18smem_ptr_flag_bitsILi8EEENSR_INS5_IJNSA_ILi8EEESG_EEENS5_IJSG_SC_EEEEEEEvNS4_8identityENS4_23SM90_TMA_LOAD_MULTICASTES19_vS1A_EENS_8epilogue10collective18CollectiveEpilogueINS1D_23Sm100TmaWarpSpecializedILi1ELi1ELi16ELb0ELb0EEEJSH_NS5_IJNSR_ISF_SC_EENSR_ISG_SC_EEEEEaSI_aSI_NS1D_6fusion15FusionCallbacksIS1H_NS1L_17LinearCombinationIaiaiLNS_15FloatRoundStyleE2EEESH_S1K_JEEENS4_5SM1004TMEM4LOAD26SM100_TMEM_LOAD_16dp32b16xESZ_S19_NS4_39AutoVectorizingCopyWithAssumedAlignmentILi128EEENS4_14SM90_TMA_STOREES19_S1W_S1W_EEEvvEEEEvNT_6ParamsE:
	.zero		2944


//--------------------- SYMBOLS --------------------------

	.type		.nv.reservedSmem.offset0,@object
	.size		.nv.reservedSmem.offset0,0x4
	.type		.nv.reservedSmem.cap,@object
	.size		.nv.reservedSmem.cap,0x4
	.type		__assertfail,@function
